def gluon_tcgen05(
    a_ptr,
    b_ptr,
    c_ptr,
    M,
    N,
    K,
    stride_am,
    stride_bk,
    stride_cm,
    BLOCK_M: gl.constexpr,
    BLOCK_N: gl.constexpr,
    BLOCK_K: gl.constexpr,
    DTYPE: gl.constexpr,
    A_LAYOUT: gl.constexpr,
    B_LAYOUT: gl.constexpr,
    C_LAYOUT: gl.constexpr,
    B_SHAPE: gl.constexpr,
    TMEM_LAYOUT: gl.constexpr,
    TMEM_REG: gl.constexpr,
    TRANS_B: gl.constexpr,
    NUM_BUFFERS: gl.constexpr,
):
    a_desc = tma.make_tensor_descriptor(
        a_ptr, [M, K], [stride_am, 1], [BLOCK_M, BLOCK_K], A_LAYOUT
    )
    b_desc = tma.make_tensor_descriptor(
        b_ptr,
        [N, K] if TRANS_B else [K, N],
        [stride_bk, 1],
        B_SHAPE,
        B_LAYOUT,
    )
    c_desc = tma.make_tensor_descriptor(
        c_ptr, [M, N], [stride_cm, 1], [BLOCK_M, BLOCK_N], C_LAYOUT
    )

    a_bufs = gl.allocate_shared_memory(
        DTYPE, [NUM_BUFFERS, BLOCK_M, BLOCK_K], A_LAYOUT
    )
    b_bufs = gl.allocate_shared_memory(DTYPE, [NUM_BUFFERS] + B_SHAPE, B_LAYOUT)

    pid_m = gl.program_id(0)
    pid_n = gl.program_id(1)
    off_m = pid_m * BLOCK_M
    off_n = pid_n * BLOCK_N

    tma_bars = gl.allocate_shared_memory(
        gl.int64, [NUM_BUFFERS, 1], mbarrier.MBarrierLayout()
    )
    mma_bars = gl.allocate_shared_memory(
        gl.int64, [NUM_BUFFERS, 1], mbarrier.MBarrierLayout()
    )
    for i in gl.static_range(NUM_BUFFERS):
        mbarrier.init(tma_bars.index(i), count=1)
        mbarrier.init(mma_bars.index(i), count=1)

    acc_tmem = allocate_tensor_memory(gl.float32, [BLOCK_M, BLOCK_N], TMEM_LAYOUT)
    idx = 0
    phase = 0
    use_acc = False
    for k in range(0, K, BLOCK_K):
        a = a_bufs.index(idx)
        b = b_bufs.index(idx)
        tma_bar = tma_bars.index(idx)
        mma_bar = mma_bars.index(idx)
        mbarrier.expect(
            tma_bar, a_desc.block_type.nbytes + b_desc.block_type.nbytes
        )
        tma.async_copy_global_to_shared(a_desc, [off_m, k], tma_bar, a)
        tma.async_copy_global_to_shared(
            b_desc, [off_n, k] if TRANS_B else [k, off_n], tma_bar, b
        )
        mbarrier.wait(tma_bar, phase=phase)

        if TRANS_B:
            b = b.permute((1, 0))
        tcgen05_mma(a, b, acc_tmem, use_acc=use_acc)
        tcgen05_commit(mma_bar)
        mbarrier.wait(mma_bar, phase=phase)
        use_acc = True

        idx += 1
        if idx == NUM_BUFFERS:
            idx = 0
            phase ^= 1

    for i in gl.static_range(NUM_BUFFERS):
        mbarrier.invalidate(tma_bars.index(i))
        mbarrier.invalidate(mma_bars.index(i))

    acc = acc_tmem.load(TMEM_REG)
    c_smem = gl.allocate_shared_memory(DTYPE, [BLOCK_M, BLOCK_N], C_LAYOUT)
    c_smem.store(acc.to(DTYPE))
    fence_async_shared()
    tma.async_copy_shared_to_global(c_desc, [off_m, off_n], c_smem)
    tma.store_wait(pendings=0)

# config = {"BLOCK_K": 64, "BLOCK_M": 128, "BLOCK_N": 128, "arch": "sm_100", "dtype": "bf16", "num_buffers": 2, "num_warps": 4, "trans_b": 0}
# arch = sm_100


// ===== COMPILED SASS (sm_100a) =====

	.target	sm_100a

	.elftype	@"ET_EXEC"


//--------------------- .note.nv.tkinfo           --------------------------
	.section	.note.nv.tkinfo,"",@"SHT_NOTE"
	.sectionflags	@"SHF_NOTE_NV_TKINFO"
	.tkinfo
        /*0018*/ 	.word	0x00000081
        /*0030*/ 	.string	""
        /*0030*/ 	.string	"ptxas-blackwell"
        /*0030*/ 	.string	"Cuda compilation tools, release 12.9, V12.9.86"
        /*0030*/ 	.string	"Build cuda_12.9.r12.9/compiler.36037853_0"
        /*0030*/ 	.string	"-v  -suppress-debug-info  -lineinfo  -arch sm_100a "



//--------------------- .note.nv.cuver            --------------------------
	.section	.note.nv.cuver,"",@"SHT_NOTE"
	.sectionflags	@"SHF_NOTE_NV_CUVER"
        /*0018*/ 	.short	0x0001
        /*001a*/ 	.short	0x0064
        /*001c*/ 	.short	0x0001
        /*001e*/ 	.short	0x0000
        /*0020*/ 	.short	0x0001
        /*0022*/ 	.short	0x0000


//--------------------- .nv.info                  --------------------------
	.section	.nv.info,"",@"SHT_CUDA_INFO"
	.align	4


	//----- nvinfo : EIATTR_REGCOUNT
	.align		4
        /*0000*/ 	.byte	0x04, 0x2f
        /*0002*/ 	.short	(.L_4 - .L_3)
	.align		4
.L_3:
        /*0004*/ 	.word	index@(gluon_tcgen05)
        /*0008*/ 	.word	0x00000087


	//----- nvinfo : EIATTR_FRAME_SIZE
	.align		4
.L_4:
        /*000c*/ 	.byte	0x04, 0x11
        /*000e*/ 	.short	(.L_6 - .L_5)
	.align		4
.L_5:
        /*0010*/ 	.word	index@($__internal_2_$__cuda_sm10x_tcgen05_guardrail_trap_unallocated_columns_being_dealloced)
        /*0014*/ 	.word	0x00000000


	//----- nvinfo : EIATTR_FRAME_SIZE
	.align		4
.L_6:
        /*0018*/ 	.byte	0x04, 0x11
        /*001a*/ 	.short	(.L_8 - .L_7)
	.align		4
.L_7:
        /*001c*/ 	.word	index@($__internal_1_$__cuda_sm10x_tcgen05_guardrail_trap_phase_invalid_during_alloc)
        /*0020*/ 	.word	0x00000000


	//----- nvinfo : EIATTR_FRAME_SIZE
	.align		4
.L_8:
        /*0024*/ 	.byte	0x04, 0x11
        /*0026*/ 	.short	(.L_10 - .L_9)
	.align		4
.L_9:
        /*0028*/ 	.word	index@($__internal_0_$__cuda_sm10x_tcgen05_guardrail_trap_col_being_dealloced_not_returned_by_alloc)
        /*002c*/ 	.word	0x00000000


	//----- nvinfo : EIATTR_FRAME_SIZE
	.align		4
.L_10:
        /*0030*/ 	.byte	0x04, 0x11
        /*0032*/ 	.short	(.L_12 - .L_11)
	.align		4
.L_11:
        /*0034*/ 	.word	index@(gluon_tcgen05)
        /*0038*/ 	.word	0x00000000


	//----- nvinfo : EIATTR_MIN_STACK_SIZE
	.align		4
.L_12:
        /*003c*/ 	.byte	0x04, 0x12
        /*003e*/ 	.short	(.L_14 - .L_13)
	.align		4
.L_13:
        /*0040*/ 	.word	index@(gluon_tcgen05)
        /*0044*/ 	.word	0x00000000
.L_14:


//--------------------- .nv.info.gluon_tcgen05    --------------------------
	.section	.nv.info.gluon_tcgen05,"",@"SHT_CUDA_INFO"
	.sectionflags	@""
	.align	4


	//----- nvinfo : EIATTR_CUDA_API_VERSION
	.align		4
        /*0000*/ 	.byte	0x04, 0x37
        /*0002*/ 	.short	(.L_16 - .L_15)
.L_15:
        /*0004*/ 	.word	0x00000081


	//----- nvinfo : EIATTR_KPARAM_INFO
	.align		4
.L_16:
        /*0008*/ 	.byte	0x04, 0x17
        /*000a*/ 	.short	(.L_18 - .L_17)
.L_17:
        /*000c*/ 	.word	0x00000000
        /*0010*/ 	.short	0x000a
        /*0012*/ 	.short	0x0048
        /*0014*/ 	.byte	0x00, 0xf4, 0x21, 0x00


	//----- nvinfo : EIATTR_KPARAM_INFO
	.align		4
.L_18:
        /*0018*/ 	.byte	0x04, 0x17
        /*001a*/ 	.short	(.L_20 - .L_19)
.L_19:
        /*001c*/ 	.word	0x00000000
        /*0020*/ 	.short	0x0009
        /*0022*/ 	.short	0x0040
        /*0024*/ 	.byte	0x00, 0xf4, 0x21, 0x00


	//----- nvinfo : EIATTR_KPARAM_INFO
	.align		4
.L_20:
        /*0028*/ 	.byte	0x04, 0x17
        /*002a*/ 	.short	(.L_22 - .L_21)
.L_21:
        /*002c*/ 	.word	0x00000000
        /*0030*/ 	.short	0x0008
        /*0032*/ 	.short	0x0038
        /*0034*/ 	.byte	0x00, 0xf0, 0x21, 0x00


	//----- nvinfo : EIATTR_KPARAM_INFO
	.align		4
.L_22:
        /*0038*/ 	.byte	0x04, 0x17
        /*003a*/ 	.short	(.L_24 - .L_23)
.L_23:
        /*003c*/ 	.word	0x00000000
        /*0040*/ 	.short	0x0007
        /*0042*/ 	.short	0x0030
        /*0044*/ 	.byte	0x00, 0xf0, 0x21, 0x00


	//----- nvinfo : EIATTR_KPARAM_INFO
	.align		4
.L_24:
        /*0048*/ 	.byte	0x04, 0x17
        /*004a*/ 	.short	(.L_26 - .L_25)
.L_25:
        /*004c*/ 	.word	0x00000000
        /*0050*/ 	.short	0x0006
        /*0052*/ 	.short	0x0028
        /*0054*/ 	.byte	0x00, 0xf0, 0x21, 0x00


	//----- nvinfo : EIATTR_KPARAM_INFO
	.align		4
.L_26:
        /*0058*/ 	.byte	0x04, 0x17
        /*005a*/ 	.short	(.L_28 - .L_27)
.L_27:
        /*005c*/ 	.word	0x00000000
        /*0060*/ 	.short	0x0005
        /*0062*/ 	.short	0x0020
        /*0064*/ 	.byte	0x00, 0xf0, 0x11, 0x00


	//----- nvinfo : EIATTR_KPARAM_INFO
	.align		4
.L_28:
        /*0068*/ 	.byte	0x04, 0x17
        /*006a*/ 	.short	(.L_30 - .L_29)
.L_29:
        /*006c*/ 	.word	0x00000000
        /*0070*/ 	.short	0x0004
        /*0072*/ 	.short	0x001c
        /*0074*/ 	.byte	0x00, 0xf0, 0x11, 0x00


	//----- nvinfo : EIATTR_KPARAM_INFO
	.align		4
.L_30:
        /*0078*/ 	.byte	0x04, 0x17
        /*007a*/ 	.short	(.L_32 - .L_31)
.L_31:
        /*007c*/ 	.word	0x00000000
        /*0080*/ 	.short	0x0003
        /*0082*/ 	.short	0x0018
        /*0084*/ 	.byte	0x00, 0xf0, 0x11, 0x00


	//----- nvinfo : EIATTR_KPARAM_INFO
	.align		4
.L_32:
        /*0088*/ 	.byte	0x04, 0x17
        /*008a*/ 	.short	(.L_34 - .L_33)
.L_33:
        /*008c*/ 	.word	0x00000000
        /*0090*/ 	.short	0x0002
        /*0092*/ 	.short	0x0010
        /*0094*/ 	.byte	0x00, 0xf4, 0x21, 0x00


	//----- nvinfo : EIATTR_KPARAM_INFO
	.align		4
.L_34:
        /*0098*/ 	.byte	0x04, 0x17
        /*009a*/ 	.short	(.L_36 - .L_35)
.L_35:
        /*009c*/ 	.word	0x00000000
        /*00a0*/ 	.short	0x0001
        /*00a2*/ 	.short	0x0008
        /*00a4*/ 	.byte	0x00, 0xf4, 0x21, 0x00


	//----- nvinfo : EIATTR_KPARAM_INFO
	.align		4
.L_36:
        /*00a8*/ 	.byte	0x04, 0x17
        /*00aa*/ 	.short	(.L_38 - .L_37)
.L_37:
        /*00ac*/ 	.word	0x00000000
        /*00b0*/ 	.short	0x0000
        /*00b2*/ 	.short	0x0000
        /*00b4*/ 	.byte	0x00, 0xf4, 0x21, 0x00


	//----- nvinfo : EIATTR_AT_ENTRY_FRAGMENTS
	.align		4
.L_38:
        /*00b8*/ 	.byte	0x04, 0x4f
        /*00ba*/ 	.short	(.L_40 - .L_39)


	//   ....[0]....
.L_39:
        /*00bc*/ 	.word	0x00000004


	//----- nvinfo : EIATTR_RESERVED_SMEM_USED
	.align		4
.L_40:
        /*00c0*/ 	.byte	0x01, 0x41
	.zero		2


	//----- nvinfo : EIATTR_SPARSE_MMA_MASK
	.align		4
        /*00c4*/ 	.byte	0x03, 0x50
        /*00c6*/ 	.short	0x0000


	//----- nvinfo : EIATTR_TCGEN05_1CTA_USED
	.align		4
        /*00c8*/ 	.byte	0x01, 0x51
	.zero		2


	//----- nvinfo : EIATTR_MAXREG_COUNT
	.align		4
        /*00cc*/ 	.byte	0x03, 0x1b
        /*00ce*/ 	.short	0x00ff


	//----- nvinfo : EIATTR_NUM_BARRIERS
	.align		4
        /*00d0*/ 	.byte	0x02, 0x4c
        /*00d2*/ 	.byte	0x01
	.zero		1


	//----- nvinfo : EIATTR_INT_WARP_WIDE_INSTR_OFFSETS
	.align		4
        /*00d4*/ 	.byte	0x04, 0x31
        /*00d6*/ 	.short	(.L_42 - .L_41)


	//   ....[0]....
.L_41:
        /*00d8*/ 	.word	0x00001740


	//   ....[1]....
        /*00dc*/ 	.word	0x00001760


	//   ....[2]....
        /*00e0*/ 	.word	0x000017f0


	//   ....[3]....
        /*00e4*/ 	.word	0x000019c0


	//   ....[4]....
        /*00e8*/ 	.word	0x000019d0


	//   ....[5]....
        /*00ec*/ 	.word	0x000019e0


	//   ....[6]....
        /*00f0*/ 	.word	0x000019f0


	//   ....[7]....
        /*00f4*/ 	.word	0x00001d30


	//   ....[8]....
        /*00f8*/ 	.word	0x00001d40


	//   ....[9]....
        /*00fc*/ 	.word	0x00001ed0


	//   ....[10]....
        /*0100*/ 	.word	0x00001f30


	//   ....[11]....
        /*0104*/ 	.word	0x00001f40


	//   ....[12]....
        /*0108*/ 	.word	0x00001f70


	//   ....[13]....
        /*010c*/ 	.word	0x00002270


	//   ....[14]....
        /*0110*/ 	.word	0x00002280


	//   ....[15]....
        /*0114*/ 	.word	0x00002530


	//   ....[16]....
        /*0118*/ 	.word	0x00002540


	//   ....[17]....
        /*011c*/ 	.word	0x00002cb0


	//   ....[18]....
        /*0120*/ 	.word	0x00002d00


	//----- nvinfo : EIATTR_COOP_GROUP_MASK_REGIDS
	.align		4
.L_42:
        /*0124*/ 	.byte	0x04, 0x29
        /*0126*/ 	.short	(.L_44 - .L_43)


	//   ....[0]....
.L_43:
        /*0128*/ 	.word	0xffffffff


	//   ....[1]....
        /*012c*/ 	.word	0xffffffff


	//   ....[2]....
        /*0130*/ 	.word	0xffffffff


	//   ....[3]....
        /*0134*/ 	.word	0xffffffff


	//   ....[4]....
        /*0138*/ 	.word	0xffffffff


	//   ....[5]....
        /*013c*/ 	.word	0xffffffff


	//   ....[6]....
        /*0140*/ 	.word	0xffffffff


	//   ....[7]....
        /*0144*/ 	.word	0xffffffff


	//   ....[8]....
        /*0148*/ 	.word	0xffffffff


	//   ....[9]....
        /*014c*/ 	.word	0xffffffff


	//----- nvinfo : EIATTR_COOP_GROUP_INSTR_OFFSETS
	.align		4
.L_44:
        /*0150*/ 	.byte	0x04, 0x28
        /*0152*/ 	.short	(.L_46 - .L_45)


	//   ....[0]....
.L_45:
        /*0154*/ 	.word	0x00000050


	//   ....[1]....
        /*0158*/ 	.word	0x00000310


	//   ....[2]....
        /*015c*/ 	.word	0x00000500


	//   ....[3]....
        /*0160*/ 	.word	0x000009c0


	//   ....[4]....
        /*0164*/ 	.word	0x00000b00


	//   ....[5]....
        /*0168*/ 	.word	0x00000fb0


	//   ....[6]....
        /*016c*/ 	.word	0x000010f0


	//   ....[7]....
        /*0170*/ 	.word	0x000015e0


	//   ....[8]....
        /*0174*/ 	.word	0x00002b40


	//   ....[9]....
        /*0178*/ 	.word	0x00002db0


	//----- nvinfo : EIATTR_VRC_CTA_INIT_COUNT
	.align		4
.L_46:
        /*017c*/ 	.byte	0x02, 0x4a
        /*017e*/ 	.byte	0x80
	.zero		1


	//----- nvinfo : EIATTR_MBARRIER_INSTR_OFFSETS
	.align		4
        /*0180*/ 	.byte	0x04, 0x39
        /*0182*/ 	.short	(.L_48 - .L_47)


	//   ....[0]....
.L_47:
        /*0184*/ 	.word	0x00001810
        /*0188*/ 	.word	0x000000ff
        /*018c*/ 	.word	0x00010000
        /*0190*/ 	.short	0x0100
        /*0192*/ 	.byte	0x08
	.zero		1


	//   ....[1]....
        /*0194*/ 	.word	0x00001820
        /*0198*/ 	.word	0x000000ff
        /*019c*/ 	.word	0x00010010
        /*01a0*/ 	.short	0x0100
        /*01a2*/ 	.byte	0x08
	.zero		1


	//   ....[2]....
        /*01a4*/ 	.word	0x000018d0
        /*01a8*/ 	.word	0x000000ff
        /*01ac*/ 	.word	0x00010008
        /*01b0*/ 	.short	0x0100
        /*01b2*/ 	.byte	0x08
	.zero		1


	//   ....[3]....
        /*01b4*/ 	.word	0x000018e0
        /*01b8*/ 	.word	0x000000ff
        /*01bc*/ 	.word	0x00010018
        /*01c0*/ 	.short	0x0100
        /*01c2*/ 	.byte	0x08
	.zero		1


	//   ....[4]....
        /*01c4*/ 	.word	0x00001ae0
        /*01c8*/ 	.word	0x000000ff
        /*01cc*/ 	.word	0x00010000
        /*01d0*/ 	.short	0x010a
        /*01d2*/ 	.byte	0x08
	.zero		1


	//   ....[5]....
        /*01d4*/ 	.word	0x00001d90
        /*01d8*/ 	.word	0x000000ff
        /*01dc*/ 	.word	0x00010010
        /*01e0*/ 	.short	0x010a
        /*01e2*/ 	.byte	0x08
	.zero		1


	//   ....[6]....
        /*01e4*/ 	.word	0x00001fe0
        /*01e8*/ 	.word	0x000000ff
        /*01ec*/ 	.word	0x00010000
        /*01f0*/ 	.short	0x010a
        /*01f2*/ 	.byte	0x1d
	.zero		1


	//   ....[7]....
        /*01f4*/ 	.word	0x000022c0
        /*01f8*/ 	.word	0x000000ff
        /*01fc*/ 	.word	0x00010010
        /*0200*/ 	.short	0x010a
        /*0202*/ 	.byte	0x1d
	.zero		1


	//   ....[8]....
        /*0204*/ 	.word	0x00002390
        /*0208*/ 	.word	0x000000ff
        /*020c*/ 	.word	0x00010000
        /*0210*/ 	.short	0x0108
        /*0212*/ 	.byte	0x08
	.zero		1


	//   ....[9]....
        /*0214*/ 	.word	0x000023a0
        /*0218*/ 	.word	0x000000ff
        /*021c*/ 	.word	0x00010010
        /*0220*/ 	.short	0x0108
        /*0222*/ 	.byte	0x08
	.zero		1


	//   ....[10]....
        /*0224*/ 	.word	0x000023f0
        /*0228*/ 	.word	0x000000ff
        /*022c*/ 	.word	0x00010008
        /*0230*/ 	.short	0x0108
        /*0232*/ 	.byte	0x08
	.zero		1


	//   ....[11]....
        /*0234*/ 	.word	0x00002400
        /*0238*/ 	.word	0x000000ff
        /*023c*/ 	.word	0x00010018
        /*0240*/ 	.short	0x0108
        /*0242*/ 	.byte	0x08
	.zero		1


	//   ....[12]....
        /*0244*/ 	.word	0x00002dd0
        /*0248*/ 	.word	0x000000ff
        /*024c*/ 	.word	0x00010000
        /*0250*/ 	.short	0x010a
        /*0252*/ 	.byte	0x08
	.zero		1


	//   ....[13]....
        /*0254*/ 	.word	0x00002e00
        /*0258*/ 	.word	0x000000ff
        /*025c*/ 	.word	0x00010010
        /*0260*/ 	.short	0x010a
        /*0262*/ 	.byte	0x08
	.zero		1


	//   ....[14]....
        /*0264*/ 	.word	0x00002e30
        /*0268*/ 	.word	0x000000ff
        /*026c*/ 	.word	0x00010000
        /*0270*/ 	.short	0x010a
        /*0272*/ 	.byte	0x1d
	.zero		1


	//   ....[15]....
        /*0274*/ 	.word	0x00002e60
        /*0278*/ 	.word	0x000000ff
        /*027c*/ 	.word	0x00010010
        /*0280*/ 	.short	0x010a
        /*0282*/ 	.byte	0x1d
	.zero		1


	//----- nvinfo : EIATTR_NUM_MBARRIERS
	.align		4
.L_48:
        /*0284*/ 	.byte	0x03, 0x38
        /*0286*/ 	.short	0x0004


	//----- nvinfo : EIATTR_EXIT_INSTR_OFFSETS
	.align		4
        /*0288*/ 	.byte	0x04, 0x1c
        /*028a*/ 	.short	(.L_50 - .L_49)


	//   ....[0]....
.L_49:
        /*028c*/ 	.word	0x00002dc0


	//----- nvinfo : EIATTR_REQNTID
	.align		4
.L_50:
        /*0290*/ 	.byte	0x04, 0x10
        /*0292*/ 	.short	(.L_52 - .L_51)
.L_51:
        /*0294*/ 	.word	0x00000080
        /*0298*/ 	.word	0x00000001
        /*029c*/ 	.word	0x00000001


	//----- nvinfo : EIATTR_CRS_STACK_SIZE
	.align		4
.L_52:
        /*02a0*/ 	.byte	0x04, 0x1e
        /*02a2*/ 	.short	(.L_54 - .L_53)
.L_53:
        /*02a4*/ 	.word	0x00000000


	//----- nvinfo : EIATTR_CBANK_PARAM_SIZE
	.align		4
.L_54:
        /*02a8*/ 	.byte	0x03, 0x19
        /*02aa*/ 	.short	0x0050


	//----- nvinfo : EIATTR_PARAM_CBANK
	.align		4
        /*02ac*/ 	.byte	0x04, 0x0a
        /*02ae*/ 	.short	(.L_56 - .L_55)
	.align		4
.L_55:
        /*02b0*/ 	.word	index@(.nv.constant0.gluon_tcgen05)
        /*02b4*/ 	.short	0x0380
        /*02b6*/ 	.short	0x0050


	//----- nvinfo : EIATTR_SW_WAR
	.align		4
.L_56:
        /*02b8*/ 	.byte	0x04, 0x36
        /*02ba*/ 	.short	(.L_58 - .L_57)
.L_57:
        /*02bc*/ 	.word	0x00000008
.L_58:


//--------------------- .nv.compat                --------------------------
	.section	.nv.compat,"",@"SHT_CUDA_COMPAT_INFO"
	.align	4
        /*0000*/ 	.byte	0x02, 0x02, 0x02, 0x00, 0x02, 0x05, 0x05, 0x00, 0x02, 0x03, 0x03, 0x00, 0x02, 0x06, 0x01, 0x00


//--------------------- .nv.callgraph             --------------------------
	.section	.nv.callgraph,"",@"SHT_CUDA_CALLGRAPH"
	.align	4
	.sectionentsize	8
	.align		4
        /*0000*/ 	.word	0x00000000
	.align		4
        /*0004*/ 	.word	0xffffffff
	.align		4
        /*0008*/ 	.word	0x00000000
	.align		4
        /*000c*/ 	.word	0xfffffffe
	.align		4
        /*0010*/ 	.word	0x00000000
	.align		4
        /*0014*/ 	.word	0xfffffffd
	.align		4
        /*0018*/ 	.word	0x00000000
	.align		4
        /*001c*/ 	.word	0xfffffffc


//--------------------- .text.gluon_tcgen05       --------------------------
	.section	.text.gluon_tcgen05,"ax",@progbits
	.align	128
        .global         gluon_tcgen05
        .type           gluon_tcgen05,@function
        .size           gluon_tcgen05,(.L_x_77 - gluon_tcgen05)
        .other          gluon_tcgen05,@"STO_CUDA_ENTRY STV_DEFAULT"
gluon_tcgen05:
.text.gluon_tcgen05:
[----:B------:R-:W1:Y:S01]  /*0000*/  LDC R1, c[0x0][0x37c] ;  /* 0x0000df00ff017b82 */ /* 0x000e620000000800 */
[----:B------:R-:W2:Y:S02]  /*0010*/  S2R R0, SR_TID.X ;  /* 0x0000000000007919 */ /* 0x000ea40000002100 */
[----:B--2---:R-:W-:-:S13]  /*0020*/  ISETP.GE.U32.AND P2, PT, R0, 0x20, PT ;  /* 0x000000200000780c */ /* 0x004fda0003f46070 */
[----:B------:R-:W-:Y:S05]  /*0030*/  @P2 BRA `(.L_x_0) ;  /* 0x0000000000b82947 */ /* 0x000fea0003800000 */
[----:B------:R-:W2:Y:S01]  /*0040*/  S2UR UR6, SR_CgaCtaId ;  /* 0x00000000000679c3 */ /* 0x000ea20000008800 */
[----:B------:R-:W-:Y:S01]  /*0050*/  NOP ;  /* 0x0000000000007918 */ /* 0x000fe20000000000 */
[----:B------:R-:W-:Y:S02]  /*0060*/  UMOV UR4, 0x40 ;  /* 0x0000004000047882 */ /* 0x000fe40000000000 */
[----:B--2---:R-:W-:-:S09]  /*0070*/  ULEA UR4, UR6, UR4, 0x18 ;  /* 0x0000000406047291 */ /* 0x004fd2000f8ec0ff */
[----:B------:R-:W2:Y:S01]  /*0080*/  LDS.U8 R2, [UR4] ;  /* 0x00000004ff027984 */ /* 0x000ea20008000000 */
[----:B------:R-:W-:Y:S02]  /*0090*/  UMOV UR4, 0x400 ;  /* 0x0000040000047882 */ /* 0x000fe40000000000 */
[----:B------:R-:W-:Y:S01]  /*00a0*/  ULEA UR4, UR6, UR4, 0x18 ;  /* 0x0000000406047291 */ /* 0x000fe2000f8ec0ff */
[----:B--2---:R-:W-:-:S13]  /*00b0*/  ISETP.NE.AND P0, PT, R2, RZ, PT ;  /* 0x000000ff0200720c */ /* 0x004fda0003f05270 */
[----:B------:R-:W-:Y:S05]  /*00c0*/  @P0 BRA `(.L_x_1) ;  /* 0x00000000007c0947 */ /* 0x000fea0003800000 */
[----:B------:R-:W-:-:S13]  /*00d0*/  ELECT P0, URZ, PT ;  /* 0x0000000000ff782f */ /* 0x000fda0003800000 */
[----:B------:R-:W-:Y:S05]  /*00e0*/  @!P0 BRA `(.L_x_2) ;  /* 0x0000000000848947 */ /* 0x000fea0003800000 */
[----:B------:R-:W-:Y:S01]  /*00f0*/  UMOV UR5, 0x4 ;  /* 0x0000000400057882 */ /* 0x000fe20000000000 */
[----:B------:R-:W-:Y:S02]  /*0100*/  IMAD.MOV.U32 R5, RZ, RZ, 0x1 ;  /* 0x00000001ff057424 */ /* 0x000fe400078e00ff */
[----:B------:R-:W-:Y:S02]  /*0110*/  IMAD.MOV.U32 R3, RZ, RZ, 0xf ;  /* 0x0000000fff037424 */ /* 0x000fe400078e00ff */
[----:B------:R-:W-:Y:S04]  /*0120*/  DEPBAR.LE SB2, 0x36 ;  /* 0x0000ad800000791a */ /* 0x000fe80000000000 */
[----:B------:R-:W2:Y:S02]  /*0130*/  UTCATOMSWS.FIND_AND_SET.ALIGN UP0, UR5, UR5 ;  /* 0x00000005000575e3 */ /* 0x000ea40008000800 */
[----:B--2---:R-:W-:-:S04]  /*0140*/  PLOP3.LUT P0, PT, PT, PT, UP0, 0x80, 0x8 ;  /* 0x000000000008781c */ /* 0x004fc80003f0f008 */
[----:B------:R-:W-:-:S04]  /*0150*/  SEL R2, RZ, 0xffffffff, !P0 ;  /* 0xffffffffff027807 */ /* 0x000fc80004000000 */
[----:B------:R-:W-:Y:S01]  /*0160*/  ISETP.NE.AND P0, PT, R2, RZ, PT ;  /* 0x000000ff0200720c */ /* 0x000fe20003f05270 */
[----:B------:R-:W-:-:S12]  /*0170*/  IMAD.U32 R2, RZ, RZ, UR5 ;  /* 0x00000005ff027e24 */ /* 0x000fd8000f8e00ff */
[----:B------:R-:W-:Y:S05]  /*0180*/  @P0 BRA `(.L_x_3) ;  /* 0x0000000000240947 */ /* 0x000fea0003800000 */
.L_x_4:
[----:B------:R-:W-:Y:S05]  /*0190*/  NANOSLEEP 0x64 ;  /* 0x000000640000795d */ /* 0x000fea0003800000 */
[----:B------:R-:W-:-:S05]  /*01a0*/  UMOV UR5, 0x4 ;  /* 0x0000000400057882 */ /* 0x000fca0000000000 */
[----:B------:R-:W-:Y:S04]  /*01b0*/  DEPBAR.LE SB2, 0x36 ;  /* 0x0000ad800000791a */ /* 0x000fe80000000000 */
[----:B------:R-:W2:Y:S02]  /*01c0*/  UTCATOMSWS.FIND_AND_SET.ALIGN UP0, UR5, UR5 ;  /* 0x00000005000575e3 */ /* 0x000ea40008000800 */
[----:B--2---:R-:W-:-:S04]  /*01d0*/  PLOP3.LUT P0, PT, PT, PT, UP0, 0x80, 0x8 ;  /* 0x000000000008781c */ /* 0x004fc80003f0f008 */
[----:B------:R-:W-:-:S04]  /*01e0*/  SEL R2, RZ, 0xffffffff, !P0 ;  /* 0xffffffffff027807 */ /* 0x000fc80004000000 */
[----:B------:R-:W-:Y:S01]  /*01f0*/  ISETP.NE.AND P0, PT, R2, RZ, PT ;  /* 0x000000ff0200720c */ /* 0x000fe20003f05270 */
[----:B------:R-:W-:-:S12]  /*0200*/  IMAD.U32 R2, RZ, RZ, UR5 ;  /* 0x00000005ff027e24 */ /* 0x000fd8000f8e00ff */
[----:B------:R-:W-:Y:S05]  /*0210*/  @!P0 BRA `(.L_x_4) ;  /* 0xfffffffc00dc8947 */ /* 0x000fea000383ffff */
.L_x_3:
[C---:B------:R-:W-:Y:S01]  /*0220*/  VIADD R4, R2.reuse, 0x10 ;  /* 0x0000001002047836 */ /* 0x040fe20000000000 */
[----:B------:R-:W-:Y:S01]  /*0230*/  UMOV UR5, 0x50 ;  /* 0x0000005000057882 */ /* 0x000fe20000000000 */
[----:B------:R-:W-:Y:S01]  /*0240*/  SHF.L.U32 R3, R3, R2, RZ ;  /* 0x0000000203037219 */ /* 0x000fe200000006ff */
[----:B------:R-:W-:Y:S01]  /*0250*/  ULEA UR5, UR6, UR5, 0x18 ;  /* 0x0000000506057291 */ /* 0x000fe2000f8ec0ff */
[----:B------:R-:W-:Y:S01]  /*0260*/  IMAD.SHL.U32 R2, R2, 0x20, RZ ;  /* 0x0000002002027824 */ /* 0x000fe200078e00ff */
[----:B------:R-:W-:-:S04]  /*0270*/  SHF.L.U32 R4, R5, R4, RZ ;  /* 0x0000000405047219 */ /* 0x000fc800000006ff */
[----:B------:R-:W-:-:S05]  /*0280*/  LOP3.LUT R3, R4, R3, RZ, 0xfc, !PT ;  /* 0x0000000304037212 */ /* 0x000fca00078efcff */
[----:B------:R2:W-:Y:S04]  /*0290*/  ATOMS.OR RZ, [UR5], R3 ;  /* 0x00000003ffff798c */ /* 0x0005e8000b000005 */
[----:B------:R2:W-:Y:S01]  /*02a0*/  STS [UR4], R2 ;  /* 0x00000002ff007988 */ /* 0x0005e20008000804 */
[----:B------:R-:W-:Y:S05]  /*02b0*/  BRA `(.L_x_2) ;  /* 0x0000000000107947 */ /* 0x000fea0003800000 */
.L_x_1:
[----:B------:R-:W-:Y:S01]  /*02c0*/  IMAD.MOV.U32 R3, RZ, RZ, -0x1 ;  /* 0xffffffffff037424 */ /* 0x000fe200078e00ff */
[----:B------:R-:W-:-:S04]  /*02d0*/  MOV R2, 0x300 ;  /* 0x0000030000027802 */ /* 0x000fc80000000f00 */
[----:B------:R2:W-:Y:S03]  /*02e0*/  STS [UR4], R3 ;  /* 0x00000003ff007988 */ /* 0x0005e60008000804 */
[----:B-12---:R-:W-:Y:S05]  /*02f0*/  CALL.REL.NOINC `($__internal_1_$__cuda_sm10x_tcgen05_guardrail_trap_phase_invalid_during_alloc) ;  /* 0x0000002800f07944 */ /* 0x006fea0003c00000 */
.L_x_2:
[----:B------:R-:W-:Y:S05]  /*0300*/  WARPSYNC.ALL ;  /* 0x0000000000007948 */ /* 0x000fea0003800000 */
[----:B------:R-:W-:Y:S01]  /*0310*/  NOP ;  /* 0x0000000000007918 */ /* 0x000fe20000000000 */
.L_x_0:
[----:B------:R-:W3:Y:S08]  /*0320*/  S2UR UR4, SR_CgaCtaId ;  /* 0x00000000000479c3 */ /* 0x000ef00000008800 */
[----:B------:R-:W-:Y:S01]  /*0330*/  BAR.SYNC.DEFER_BLOCKING 0x0 ;  /* 0x0000000000007b1d */ /* 0x000fe20000010000 */
[----:B------:R-:W-:-:S05]  /*0340*/  LOP3.LUT R132, R0, 0x7f, RZ, 0xc0, !PT ;  /* 0x0000007f00847812 */ /* 0x000fca00078ec0ff */
[----:B------:R-:W-:Y:S02]  /*0350*/  UMOV UR8, 0x400 ;  /* 0x0000040000087882 */ /* 0x000fe40000000000 */
[----:B------:R-:W4:Y:S08]  /*0360*/  LDC R4, c[0x0][0x398] ;  /* 0x0000e600ff047b82 */ /* 0x000f300000000800 */
[----:B------:R-:W5:Y:S01]  /*0370*/  LDC R12, c[0x0][0x3a0] ;  /* 0x0000e800ff0c7b82 */ /* 0x000f620000000800 */
[----:B---3--:R-:W-:-:S07]  /*0380*/  ULEA UR8, UR4, UR8, 0x18 ;  /* 0x0000000804087291 */ /* 0x008fce000f8ec0ff */
[----:B------:R-:W3:Y:S02]  /*0390*/  S2UR UR19, SR_CTAID.Y ;  /* 0x00000000001379c3 */ /* 0x000ee40000002600 */
[----:B--2---:R-:W2:Y:S06]  /*03a0*/  LDS R3, [UR8] ;  /* 0x00000008ff037984 */ /* 0x004eac0008000800 */
[----:B------:R-:W-:Y:S06]  /*03b0*/  BAR.SYNC.DEFER_BLOCKING 0x0 ;  /* 0x0000000000007b1d */ /* 0x000fec0000010000 */
[----:B------:R-:W-:Y:S05]  /*03c0*/  @P2 BRA `(.L_x_5) ;  /* 0x0000000000182947 */ /* 0x000fea0003800000 */
[----:B------:R-:W-:Y:S01]  /*03d0*/  ELECT P0, URZ, PT ;  /* 0x0000000000ff782f */ /* 0x000fe20003800000 */
[----:B------:R-:W-:Y:S01]  /*03e0*/  IMAD.MOV.U32 R2, RZ, RZ, 0x1 ;  /* 0x00000001ff027424 */ /* 0x000fe200078e00ff */
[----:B------:R-:W-:Y:S01]  /*03f0*/  UMOV UR5, 0x40 ;  /* 0x0000004000057882 */ /* 0x000fe20000000000 */
[----:B------:R-:W-:Y:S01]  /*0400*/  UVIRTCOUNT.DEALLOC.SMPOOL 0x80 ;  /* 0x000000800000784c */ /* 0x000fe20000000000 */
[----:B------:R-:W-:-:S09]  /*0410*/  ULEA UR5, UR4, UR5, 0x18 ;  /* 0x0000000504057291 */ /* 0x000fd2000f8ec0ff */
[----:B------:R5:W-:Y:S03]  /*0420*/  @P0 STS.U8 [UR5], R2 ;  /* 0x00000002ff000988 */ /* 0x000be60008000005 */
.L_x_5:
[----:B------:R-:W5:Y:S01]  /*0430*/  S2UR UR4, SR_CTAID.Z ;  /* 0x00000000000479c3 */ /* 0x000f620000002700 */
[----:B------:R-:W4:Y:S01]  /*0440*/  LDCU UR5, c[0x0][0x370] ;  /* 0x00006e00ff0577ac */ /* 0x000f220008000800 */
[----:B------:R-:W-:Y:S01]  /*0450*/  ISETP.GE.U32.AND P0, PT, R132, 0x20, PT ;  /* 0x000000208400780c */ /* 0x000fe20003f06070 */
[----:B----4-:R-:W-:Y:S01]  /*0460*/  VIADD R4, R4, 0xffffffff ;  /* 0xffffffff04047836 */ /* 0x010fe20000000000 */
[C---:B------:R-:W-:Y:S01]  /*0470*/  ISETP.NE.U32.AND P3, PT, R132.reuse, RZ, PT ;  /* 0x000000ff8400720c */ /* 0x040fe20003f65070 */
[----:B------:R-:W5:Y:S01]  /*0480*/  LDCU UR6, c[0x0][0x374] ;  /* 0x00006e80ff0677ac */ /* 0x000f620008000800 */
[----:B------:R-:W-:Y:S01]  /*0490*/  LEA R10, R132, UR8, 0x2 ;  /* 0x00000008840a7c11 */ /* 0x000fe2000f8e10ff */
[----:B-----5:R-:W-:Y:S01]  /*04a0*/  VIADD R11, R12, 0xffffffff ;  /* 0xffffffff0c0b7836 */ /* 0x020fe20000000000 */
[----:B------:R-:W4:Y:S01]  /*04b0*/  S2UR UR7, SR_CTAID.X ;  /* 0x00000000000779c3 */ /* 0x000f220000002500 */
[----:B------:R-:W5:Y:S01]  /*04c0*/  LDCU.64 UR16, c[0x0][0x3c0] ;  /* 0x00007800ff1077ac */ /* 0x000f620008000a00 */
[----:B--2---:R-:W-:Y:S01]  /*04d0*/  R2UR UR28, R3 ;  /* 0x00000000031c72ca */ /* 0x004fe200000e0000 */
[----:B------:R-:W-:Y:S04]  /*04e0*/  BSSY.RECONVERGENT B0, `(.L_x_6) ;  /* 0x0000011000007945 */ /* 0x000fe80003800200 */
[----:B------:R2:W-:Y:S01]  /*04f0*/  @!P0 STS [R10], RZ ;  /* 0x000000ff0a008388 */ /* 0x0005e20000000800 */
[----:B------:R-:W-:-:S03]  /*0500*/  NOP ;  /* 0x0000000000007918 */ /* 0x000fc60000000000 */
[----:B------:R2:W-:Y:S01]  /*0510*/  @!P3 STS [UR8+0x24], R4 ;  /* 0x00002404ff00b988 */ /* 0x0005e20008000808 */
[----:B---3--:R-:W-:-:S03]  /*0520*/  UIMAD UR4, UR4, UR6, UR19 ;  /* 0x00000006040472a4 */ /* 0x008fc6000f8e0213 */
[----:B------:R2:W-:Y:S01]  /*0530*/  @!P3 STS [UR8+0x20], R11 ;  /* 0x0000200bff00b988 */ /* 0x0005e20008000808 */
[----:B----4-:R-:W-:-:S04]  /*0540*/  UIMAD UR4, UR4, UR5, UR7 ;  /* 0x00000005040472a4 */ /* 0x010fc8000f8e0207 */
[----:B------:R-:W-:-:S04]  /*0550*/  UIMAD UR4, UR4, 0x180, URZ ;  /* 0x00000180040478a4 */ /* 0x000fc8000f8e02ff */
[----:B-----5:R-:W-:-:S04]  /*0560*/  UIADD3 UR20, UP0, UPT, UR4, UR16, URZ ;  /* 0x0000001004147290 */ /* 0x020fc8000ff1e0ff */
[----:B------:R-:W-:Y:S01]  /*0570*/  ULEA.HI.X.SX32 UR21, UR4, UR17, 0x1, UP0 ;  /* 0x0000001104157291 */ /* 0x000fe200080f0eff */
[----:B--2---:R-:W-:Y:S11]  /*0580*/  @P3 BRA `(.L_x_7) ;  /* 0x0000000000183947 */ /* 0x004ff60003800000 */
[----:B------:R-:W2:Y:S01]  /*0590*/  LDS R2, [UR8+0x8] ;  /* 0x00000808ff027984 */ /* 0x000ea20008000800 */
[----:B------:R-:W3:Y:S01]  /*05a0*/  LDC.64 R6, c[0x0][0x380] ;  /* 0x0000e000ff067b82 */ /* 0x000ee20000000a00 */
[----:B------:R-:W-:Y:S02]  /*05b0*/  IMAD.MOV.U32 R3, RZ, RZ, 0x70 ;  /* 0x00000070ff037424 */ /* 0x000fe400078e00ff */
[----:B---3--:R3:W-:Y:S03]  /*05c0*/  STS.64 [UR8], R6 ;  /* 0x00000006ff007988 */ /* 0x0087e60008000a08 */
[----:B--2---:R-:W-:-:S05]  /*05d0*/  LOP3.LUT R2, R2, 0x10, R3, 0xd8, !PT ;  /* 0x0000001002027812 */ /* 0x004fca00078ed803 */
[----:B------:R3:W-:Y:S02]  /*05e0*/  STS [UR8+0x8], R2 ;  /* 0x00000802ff007988 */ /* 0x0007e40008000808 */
.L_x_7:
[----:B------:R-:W-:Y:S05]  /*05f0*/  BSYNC.RECONVERGENT B0 ;  /* 0x0000000000007941 */ /* 0x000fea0003800200 */
.L_x_6:
[----:B------:R-:W-:Y:S04]  /*0600*/  BSSY.RECONVERGENT B0, `(.L_x_8) ;  /* 0x000000a000007945 */ /* 0x000fe80003800200 */
[----:B------:R-:W-:Y:S05]  /*0610*/  @P3 BRA `(.L_x_9) ;  /* 0x0000000000203947 */ /* 0x000fea0003800000 */
[----:B---3--:R-:W2:Y:S01]  /*0620*/  LDS R2, [UR8+0x34] ;  /* 0x00003408ff027984 */ /* 0x008ea20008000800 */
[----:B------:R-:W-:Y:S02]  /*0630*/  IMAD.MOV.U32 R3, RZ, RZ, 0x3f000000 ;  /* 0x3f000000ff037424 */ /* 0x000fe400078e00ff */
[----:B------:R-:W-:Y:S01]  /*0640*/  @!P3 IMAD.MOV.U32 R5, RZ, RZ, 0x7f ;  /* 0x0000007fff05b424 */ /* 0x000fe200078e00ff */
[----:B------:R-:W3:Y:S02]  /*0650*/  @!P3 LDS R6, [UR8+0x38] ;  /* 0x00003808ff06b984 */ /* 0x000ee40008000800 */
[----:B--2---:R-:W-:Y:S02]  /*0660*/  LOP3.LUT R2, R2, 0xff000000, R3, 0xb8, !PT ;  /* 0xff00000002027812 */ /* 0x004fe400078eb803 */
[----:B---3--:R-:W-:-:S03]  /*0670*/  @!P3 LOP3.LUT R3, R6, 0xff, R5, 0xb8, !PT ;  /* 0x000000ff0603b812 */ /* 0x008fc600078eb805 */
[----:B------:R2:W-:Y:S04]  /*0680*/  STS [UR8+0x34], R2 ;  /* 0x00003402ff007988 */ /* 0x0005e80008000808 */
[----:B------:R2:W-:Y:S02]  /*0690*/  @!P3 STS [UR8+0x38], R3 ;  /* 0x00003803ff00b988 */ /* 0x0005e40008000808 */
.L_x_9:
[----:B------:R-:W-:Y:S05]  /*06a0*/  BSYNC.RECONVERGENT B0 ;  /* 0x0000000000007941 */ /* 0x000fea0003800200 */
.L_x_8:
[----:B------:R-:W-:Y:S04]  /*06b0*/  BSSY.RECONVERGENT B0, `(.L_x_10) ;  /* 0x000000e000007945 */ /* 0x000fe80003800200 */
[----:B------:R-:W-:Y:S05]  /*06c0*/  @P3 BRA `(.L_x_11) ;  /* 0x0000000000303947 */ /* 0x000fea0003800000 */
[----:B--2---:R-:W2:Y:S01]  /*06d0*/  LDS R3, [UR8+0x34] ;  /* 0x00003408ff037984 */ /* 0x004ea20008000800 */
[----:B------:R-:W4:Y:S03]  /*06e0*/  LDC.64 R8, c[0x0][0x3a8] ;  /* 0x0000ea00ff087b82 */ /* 0x000f260000000a00 */
[----:B---3--:R-:W3:Y:S01]  /*06f0*/  LDS R2, [UR8+0x1c] ;  /* 0x00001c08ff027984 */ /* 0x008ee20008000800 */
[C---:B----4-:R-:W-:Y:S01]  /*0700*/  SHF.L.U64.HI R6, R8.reuse, 0x1, R9 ;  /* 0x0000000108067819 */ /* 0x050fe20000010209 */
[----:B------:R-:W-:-:S03]  /*0710*/  IMAD.SHL.U32 R5, R8, 0x2, RZ ;  /* 0x0000000208057824 */ /* 0x000fc600078e00ff */
[--C-:B------:R-:W-:Y:S02]  /*0720*/  SHF.R.U32.HI R7, RZ, 0x4, R6.reuse ;  /* 0x00000004ff077819 */ /* 0x100fe40000011606 */
[----:B------:R-:W-:-:S05]  /*0730*/  SHF.R.U64 R5, R5, 0x4, R6 ;  /* 0x0000000405057819 */ /* 0x000fca0000001206 */
[----:B------:R4:W-:Y:S01]  /*0740*/  STS [UR8+0xc], R5 ;  /* 0x00000c05ff007988 */ /* 0x0009e20008000808 */
[----:B--2---:R-:W-:Y:S02]  /*0750*/  LOP3.LUT R3, R3, 0x7, RZ, 0xb8, !PT ;  /* 0x0000000703037812 */ /* 0x004fe400078eb8ff */
[----:B---3--:R-:W-:-:S03]  /*0760*/  LOP3.LUT R2, R2, 0xf, R7, 0xb8, !PT ;  /* 0x0000000f02027812 */ /* 0x008fc600078eb807 */
[----:B------:R4:W-:Y:S04]  /*0770*/  STS [UR8+0x34], R3 ;  /* 0x00003403ff007988 */ /* 0x0009e80008000808 */
[----:B------:R4:W-:Y:S02]  /*0780*/  STS [UR8+0x1c], R2 ;  /* 0x00001c02ff007988 */ /* 0x0009e40008000808 */
.L_x_11:
[----:B------:R-:W-:Y:S05]  /*0790*/  BSYNC.RECONVERGENT B0 ;  /* 0x0000000000007941 */ /* 0x000fea0003800200 */
.L_x_10:
[----:B------:R-:W-:Y:S04]  /*07a0*/  BSSY.RECONVERGENT B1, `(.L_x_12) ;  /* 0x000001a000017945 */ /* 0x000fe80003800200 */
[----:B------:R-:W-:Y:S04]  /*07b0*/  BSSY.RELIABLE B0, `(.L_x_13) ;  /* 0x0000015000007945 */ /* 0x000fe80003800100 */
[----:B------:R-:W-:Y:S05]  /*07c0*/  @P3 BRA `(.L_x_14) ;  /* 0x0000000000203947 */ /* 0x000fea0003800000 */
[----:B--234-:R-:W2:Y:S02]  /*07d0*/  LDS R2, [UR8+0x34] ;  /* 0x00003408ff027984 */ /* 0x01cea40008000800 */
[----:B--2---:R-:W-:-:S05]  /*07e0*/  LOP3.LUT R2, R2, 0x38, RZ, 0xb8, !PT ;  /* 0x0000003802027812 */ /* 0x004fca00078eb8ff */
[----:B------:R2:W-:Y:S01]  /*07f0*/  STS [UR8+0x34], R2 ;  /* 0x00003402ff007988 */ /* 0x0005e20008000808 */
[----:B------:R-:W-:Y:S05]  /*0800*/  @P3 BRA `(.L_x_15) ;  /* 0x0000000000203947 */ /* 0x000fea0003800000 */
[----:B--2---:R-:W2:Y:S01]  /*0810*/  LDS R2, [UR8+0x8] ;  /* 0x00000808ff027984 */ /* 0x004ea20008000800 */
[----:B------:R-:W-:-:S05]  /*0820*/  IMAD.MOV.U32 R3, RZ, RZ, 0x780 ;  /* 0x00000780ff037424 */ /* 0x000fca00078e00ff */
[----:B--2---:R-:W-:-:S05]  /*0830*/  LOP3.LUT R2, R2, 0x500, R3, 0xd8, !PT ;  /* 0x0000050002027812 */ /* 0x004fca00078ed803 */
[----:B------:R5:W-:Y:S02]  /*0840*/  STS [UR8+0x8], R2 ;  /* 0x00000802ff007988 */ /* 0x000be40008000808 */
.L_x_14:
[----:B------:R-:W-:Y:S05]  /*0850*/  @P3 BRA `(.L_x_16) ;  /* 0x0000000000283947 */ /* 0x000fea0003800000 */
[----:B--2345:R-:W2:Y:S02]  /*0860*/  LDS R2, [UR8+0x8] ;  /* 0x00000808ff027984 */ /* 0x03cea40008000800 */
[----:B--2---:R-:W-:-:S05]  /*0870*/  LOP3.LUT R2, R2, 0x1800, RZ, 0xb8, !PT ;  /* 0x0000180002027812 */ /* 0x004fca00078eb8ff */
[----:B------:R3:W-:Y:S02]  /*0880*/  STS [UR8+0x8], R2 ;  /* 0x00000802ff007988 */ /* 0x0007e40008000808 */
.L_x_15:
[----:B------:R-:W-:Y:S05]  /*0890*/  @P3 BREAK.RELIABLE B0 ;  /* 0x0000000000003942 */ /* 0x000fea0003800100 */
[----:B------:R-:W-:Y:S05]  /*08a0*/  @P3 BRA `(.L_x_17) ;  /* 0x0000000000243947 */ /* 0x000fea0003800000 */
[----:B------:R-:W4:Y:S01]  /*08b0*/  LDS R3, [UR8+0x8] ;  /* 0x00000808ff037984 */ /* 0x000f220008000800 */
[----:B--23--:R-:W-:-:S05]  /*08c0*/  IMAD.MOV.U32 R2, RZ, RZ, 0x6000 ;  /* 0x00006000ff027424 */ /* 0x00cfca00078e00ff */
[----:B----4-:R-:W-:-:S04]  /*08d0*/  LOP3.LUT R2, R3, 0x6000, R2, 0xd8, !PT ;  /* 0x0000600003027812 */ /* 0x010fc800078ed802 */
[----:B------:R-:W-:-:S05]  /*08e0*/  LOP3.LUT R2, R2, 0x400000, RZ, 0xb8, !PT ;  /* 0x0040000002027812 */ /* 0x000fca00078eb8ff */
[----:B------:R2:W-:Y:S02]  /*08f0*/  STS [UR8+0x8], R2 ;  /* 0x00000802ff007988 */ /* 0x0005e40008000808 */
.L_x_16:
[----:B------:R-:W-:Y:S05]  /*0900*/  BSYNC.RELIABLE B0 ;  /* 0x0000000000007941 */ /* 0x000fea0003800100 */
.L_x_13:
[----:B--2345:R-:W2:Y:S02]  /*0910*/  @!P3 LDS R2, [UR8+0x8] ;  /* 0x00000808ff02b984 */ /* 0x03cea40008000800 */
[----:B--2---:R-:W-:-:S05]  /*0920*/  @!P3 LOP3.LUT R2, R2, 0x8000, RZ, 0xb8, !PT ;  /* 0x000080000202b812 */ /* 0x004fca00078eb8ff */
[----:B------:R4:W-:Y:S02]  /*0930*/  @!P3 STS [UR8+0x8], R2 ;  /* 0x00000802ff00b988 */ /* 0x0009e40008000808 */
.L_x_17:
[----:B------:R-:W-:Y:S05]  /*0940*/  BSYNC.RECONVERGENT B1 ;  /* 0x0000000000017941 */ /* 0x000fea0003800200 */
.L_x_12:
[----:B------:R-:W-:Y:S05]  /*0950*/  WARPSYNC.ALL ;  /* 0x0000000000007948 */ /* 0x000fea0003800000 */
[----:B------:R-:W-:Y:S01]  /*0960*/  NOP ;  /* 0x0000000000007918 */ /* 0x000fe20000000000 */
[----:B------:R-:W5:Y:S02]  /*0970*/  LDC R5, c[0x0][0x39c] ;  /* 0x0000e700ff057b82 */ /* 0x000f640000000800 */
[----:B-----5:R-:W-:Y:S01]  /*0980*/  VIADD R5, R5, 0xffffffff ;  /* 0xffffffff05057836 */ /* 0x020fe20000000000 */
[----:B------:R-:W-:Y:S06]  /*0990*/  @P0 BRA `(.L_x_18) ;  /* 0x0000000000300947 */ /* 0x000fec0003800000 */
[----:B--234-:R-:W2:Y:S01]  /*09a0*/  S2R R2, SR_LANEID ;  /* 0x0000000000027919 */ /* 0x01cea20000000000 */
[----:B------:R-:W-:Y:S05]  /*09b0*/  WARPSYNC.ALL ;  /* 0x0000000000007948 */ /* 0x000fea0003800000 */
[----:B------:R-:W-:Y:S01]  /*09c0*/  NOP ;  /* 0x0000000000007918 */ /* 0x000fe20000000000 */
[----:B--2---:R-:W-:-:S05]  /*09d0*/  IMAD.SHL.U32 R6, R2, 0x4, RZ ;  /* 0x0000000402067824 */ /* 0x004fca00078e00ff */
[----:B------:R-:W2:Y:S01]  /*09e0*/  LDS R7, [R6+UR8] ;  /* 0x0000000806077984 */ /* 0x000ea20008000800 */
[----:B------:R-:W-:-:S05]  /*09f0*/  IADD3 R2, P1, PT, R6, UR20, RZ ;  /* 0x0000001406027c10 */ /* 0x000fca000ff3e0ff */
[----:B------:R-:W-:-:S05]  /*0a00*/  IMAD.X R3, RZ, RZ, UR21, P1 ;  /* 0x00000015ff037e24 */ /* 0x000fca00088e06ff */
[----:B--2---:R5:W2:Y:S01]  /*0a10*/  ATOMG.E.EXCH.STRONG.GPU PT, RZ, [R2], R7 ;  /* 0x0000000702ff73a8 */ /* 0x004aa200041ee100 */
[----:B------:R-:W-:-:S04]  /*0a20*/  DEPBAR {5,4,3,2,1,0} ;  /* 0x0000003f0000791a */ /* 0x000fc80000000000 */
[----:B------:R-:W3:Y:S02]  /*0a30*/  CCTL.E.C.LDCU.IV.DEEP [UR20] ;  /* 0x0000000014007540 */ /* 0x000ee40009c08000 */
[----:B---3--:R5:W-:Y:S01]  /*0a40*/  UTMACCTL.IV [UR20] ;  /* 0x00000000140079b9 */ /* 0x008be20008000000 */
[----:B------:R-:W-:Y:S01]  /*0a50*/  NOP ;  /* 0x0000000000007918 */ /* 0x000fe20000000000 */
.L_x_18:
[----:B------:R-:W-:Y:S05]  /*0a60*/  @P0 BRA `(.L_x_19) ;  /* 0x00000000000c0947 */ /* 0x000fea0003800000 */
[----:B------:R0:W-:Y:S01]  /*0a70*/  UTMACMDFLUSH ;  /* 0x00000000000079b7 */ /* 0x0001e20000000000 */
[----:B------:R-:W-:Y:S05]  /*0a80*/  @P0 BRA `(.L_x_19) ;  /* 0x0000000000040947 */ /* 0x000fea0003800000 */
[----:B------:R-:W-:-:S04]  /*0a90*/  DEPBAR.LE SB0, 0x0 ;  /* 0x000080000000791a */ /* 0x000fc80000000000 */
.L_x_19:
[----:B------:R-:W-:Y:S05]  /*0aa0*/  WARPSYNC.ALL ;  /* 0x0000000000007948 */ /* 0x000fea0003800000 */
[----:B------:R-:W-:Y:S01]  /*0ab0*/  NOP ;  /* 0x0000000000007918 */ /* 0x000fe20000000000 */
[----:B--2---:R-:W-:Y:S06]  /*0ac0*/  BAR.SYNC.DEFER_BLOCKING 0x0 ;  /* 0x0000000000007b1d */ /* 0x004fec0000010000 */
[----:B------:R-:W-:Y:S02]  /*0ad0*/  BSSY.RECONVERGENT B1, `(.L_x_20) ;  /* 0x000000b000017945 */ /* 0x000fe40003800200 */
[----:B------:R-:W-:Y:S06]  /*0ae0*/  BAR.SYNC.DEFER_BLOCKING 0x0 ;  /* 0x0000000000007b1d */ /* 0x000fec0000010000 */
[----:B------:R2:W-:Y:S01]  /*0af0*/  @!P0 STS [R10], RZ ;  /* 0x000000ff0a008388 */ /* 0x0005e20000000800 */
[----:B------:R-:W-:Y:S01]  /*0b00*/  NOP ;  /* 0x0000000000007918 */ /* 0x000fe20000000000 */
[----:B------:R-:W-:Y:S05]  /*0b10*/  @P3 BRA `(.L_x_21) ;  /* 0x0000000000183947 */ /* 0x000fea0003800000 */
[----:B---345:R-:W3:Y:S01]  /*0b20*/  LDS R2, [UR8+0x8] ;  /* 0x00000808ff027984 */ /* 0x038ee20008000800 */
[----:B------:R-:W4:Y:S01]  /*0b30*/  LDC.64 R6, c[0x0][0x388] ;  /* 0x0000e200ff067b82 */ /* 0x000f220000000a00 */
[----:B------:R-:W-:Y:S02]  /*0b40*/  IMAD.MOV.U32 R3, RZ, RZ, 0x70 ;  /* 0x00000070ff037424 */ /* 0x000fe400078e00ff */
[----:B----4-:R4:W-:Y:S03]  /*0b50*/  STS.64 [UR8], R6 ;  /* 0x00000006ff007988 */ /* 0x0109e60008000a08 */
[----:B---3--:R-:W-:-:S05]  /*0b60*/  LOP3.LUT R2, R2, 0x10, R3, 0xd8, !PT ;  /* 0x0000001002027812 */ /* 0x008fca00078ed803 */
[----:B------:R4:W-:Y:S02]  /*0b70*/  STS [UR8+0x8], R2 ;  /* 0x00000802ff007988 */ /* 0x0009e40008000808 */
.L_x_21:
[----:B-----5:R-:W-:Y:S05]  /*0b80*/  BSYNC.RECONVERGENT B1 ;  /* 0x0000000000017941 */ /* 0x020fea0003800200 */
.L_x_20:
[----:B------:R-:W-:Y:S04]  /*0b90*/  BSSY.RECONVERGENT B1, `(.L_x_22) ;  /* 0x000000a000017945 */ /* 0x000fe80003800200 */
[----:B------:R-:W-:Y:S05]  /*0ba0*/  @P3 BRA `(.L_x_23) ;  /* 0x0000000000203947 */ /* 0x000fea0003800000 */
[----:B---34-:R-:W3:Y:S01]  /*0bb0*/  LDS R2, [UR8+0x34] ;  /* 0x00003408ff027984 */ /* 0x018ee20008000800 */
[----:B------:R-:W-:Y:S02]  /*0bc0*/  IMAD.MOV.U32 R7, RZ, RZ, 0x3f000000 ;  /* 0x3f000000ff077424 */ /* 0x000fe400078e00ff */
[----:B------:R-:W-:Y:S01]  /*0bd0*/  @!P3 IMAD.MOV.U32 R3, RZ, RZ, 0x3f ;  /* 0x0000003fff03b424 */ /* 0x000fe200078e00ff */
[----:B------:R-:W4:Y:S02]  /*0be0*/  @!P3 LDS R6, [UR8+0x38] ;  /* 0x00003808ff06b984 */ /* 0x000f240008000800 */
[----:B---3--:R-:W-:Y:S02]  /*0bf0*/  LOP3.LUT R2, R2, 0xff000000, R7, 0xb8, !PT ;  /* 0xff00000002027812 */ /* 0x008fe400078eb807 */
[----:B----4-:R-:W-:-:S03]  /*0c00*/  @!P3 LOP3.LUT R3, R6, 0xff, R3, 0xb8, !PT ;  /* 0x000000ff0603b812 */ /* 0x010fc600078eb803 */
[----:B------:R5:W-:Y:S04]  /*0c10*/  STS [UR8+0x34], R2 ;  /* 0x00003402ff007988 */ /* 0x000be80008000808 */
[----:B------:R5:W-:Y:S02]  /*0c20*/  @!P3 STS [UR8+0x38], R3 ;  /* 0x00003803ff00b988 */ /* 0x000be40008000808 */
.L_x_23:
[----:B------:R-:W-:Y:S05]  /*0c30*/  BSYNC.RECONVERGENT B1 ;  /* 0x0000000000017941 */ /* 0x000fea0003800200 */
.L_x_22:
[----:B------:R-:W-:Y:S04]  /*0c40*/  BSSY.RECONVERGENT B1, `(.L_x_24) ;  /* 0x0000004000017945 */ /* 0x000fe80003800200 */
[----:B------:R-:W-:Y:S05]  /*0c50*/  @P3 BRA `(.L_x_25) ;  /* 0x0000000000083947 */ /* 0x000fea0003800000 */
[----:B------:R2:W-:Y:S04]  /*0c60*/  STS [UR8+0x24], R11 ;  /* 0x0000240bff007988 */ /* 0x0005e80008000808 */
[----:B------:R2:W-:Y:S02]  /*0c70*/  STS [UR8+0x20], R5 ;  /* 0x00002005ff007988 */ /* 0x0005e40008000808 */
.L_x_25:
[----:B------:R-:W-:Y:S05]  /*0c80*/  BSYNC.RECONVERGENT B1 ;  /* 0x0000000000017941 */ /* 0x000fea0003800200 */
.L_x_24:
[----:B------:R-:W-:Y:S04]  /*0c90*/  BSSY.RECONVERGENT B1, `(.L_x_26) ;  /* 0x000000e000017945 */ /* 0x000fe80003800200 */
[----:B------:R-:W-:Y:S05]  /*0ca0*/  @P3 BRA `(.L_x_27) ;  /* 0x0000000000303947 */ /* 0x000fea0003800000 */
[----:B-----5:R-:W5:Y:S01]  /*0cb0*/  LDS R3, [UR8+0x34] ;  /* 0x00003408ff037984 */ /* 0x020f620008000800 */
[----:B----4-:R-:W4:Y:S03]  /*0cc0*/  LDC.64 R6, c[0x0][0x3b0] ;  /* 0x0000ec00ff067b82 */ /* 0x010f260000000a00 */
[----:B---3--:R-:W3:Y:S01]  /*0cd0*/  LDS R2, [UR8+0x1c] ;  /* 0x00001c08ff027984 */ /* 0x008ee20008000800 */
[C---:B----4-:R-:W-:Y:S01]  /*0ce0*/  SHF.L.U64.HI R7, R6.reuse, 0x1, R7 ;  /* 0x0000000106077819 */ /* 0x050fe20000010207 */
[----:B------:R-:W-:-:S03]  /*0cf0*/  IMAD.SHL.U32 R6, R6, 0x2, RZ ;  /* 0x0000000206067824 */ /* 0x000fc600078e00ff */
[--C-:B------:R-:W-:Y:S02]  /*0d00*/  SHF.R.U32.HI R9, RZ, 0x4, R7.reuse ;  /* 0x00000004ff097819 */ /* 0x100fe40000011607 */
[----:B------:R-:W-:-:S05]  /*0d10*/  SHF.R.U64 R6, R6, 0x4, R7 ;  /* 0x0000000406067819 */ /* 0x000fca0000001207 */
[----:B------:R4:W-:Y:S01]  /*0d20*/  STS [UR8+0xc], R6 ;  /* 0x00000c06ff007988 */ /* 0x0009e20008000808 */
[----:B-----5:R-:W-:Y:S02]  /*0d30*/  LOP3.LUT R3, R3, 0x7, RZ, 0xb8, !PT ;  /* 0x0000000703037812 */ /* 0x020fe400078eb8ff */
[----:B---3--:R-:W-:-:S03]  /*0d40*/  LOP3.LUT R2, R2, 0xf, R9, 0xb8, !PT ;  /* 0x0000000f02027812 */ /* 0x008fc600078eb809 */
[----:B------:R4:W-:Y:S04]  /*0d50*/  STS [UR8+0x34], R3 ;  /* 0x00003403ff007988 */ /* 0x0009e80008000808 */
[----:B------:R4:W-:Y:S02]  /*0d60*/  STS [UR8+0x1c], R2 ;  /* 0x00001c02ff007988 */ /* 0x0009e40008000808 */
.L_x_27:
[----:B------:R-:W-:Y:S05]  /*0d70*/  BSYNC.RECONVERGENT B1 ;  /* 0x0000000000017941 */ /* 0x000fea0003800200 */
.L_x_26:
[----:B------:R-:W-:Y:S04]  /*0d80*/  BSSY.RECONVERGENT B2, `(.L_x_28) ;  /* 0x000001a000027945 */ /* 0x000fe80003800200 */
[----:B------:R-:W-:Y:S04]  /*0d90*/  BSSY.RELIABLE B1, `(.L_x_29) ;  /* 0x0000015000017945 */ /* 0x000fe80003800100 */
[----:B------:R-:W-:Y:S05]  /*0da0*/  @P3 BRA `(.L_x_30) ;  /* 0x0000000000203947 */ /* 0x000fea0003800000 */
[----:B---345:R-:W3:Y:S02]  /*0db0*/  LDS R2, [UR8+0x34] ;  /* 0x00003408ff027984 */ /* 0x038ee40008000800 */
[----:B---3--:R-:W-:-:S05]  /*0dc0*/  LOP3.LUT R2, R2, 0x38, RZ, 0xb8, !PT ;  /* 0x0000003802027812 */ /* 0x008fca00078eb8ff */
[----:B------:R3:W-:Y:S01]  /*0dd0*/  STS [UR8+0x34], R2 ;  /* 0x00003402ff007988 */ /* 0x0007e20008000808 */
[----:B------:R-:W-:Y:S05]  /*0de0*/  @P3 BRA `(.L_x_31) ;  /* 0x0000000000203947 */ /* 0x000fea0003800000 */
[----:B---3--:R-:W3:Y:S01]  /*0df0*/  LDS R2, [UR8+0x8] ;  /* 0x00000808ff027984 */ /* 0x008ee20008000800 */
[----:B------:R-:W-:-:S05]  /*0e00*/  IMAD.MOV.U32 R3, RZ, RZ, 0x780 ;  /* 0x00000780ff037424 */ /* 0x000fca00078e00ff */
[----:B---3--:R-:W-:-:S05]  /*0e10*/  LOP3.LUT R2, R2, 0x500, R3, 0xd8, !PT ;  /* 0x0000050002027812 */ /* 0x008fca00078ed803 */
[----:B------:R3:W-:Y:S02]  /*0e20*/  STS [UR8+0x8], R2 ;  /* 0x00000802ff007988 */ /* 0x0007e40008000808 */
.L_x_30:
[----:B------:R-:W-:Y:S05]  /*0e30*/  @P3 BRA `(.L_x_32) ;  /* 0x0000000000283947 */ /* 0x000fea0003800000 */
[----:B---345:R-:W3:Y:S02]  /*0e40*/  LDS R2, [UR8+0x8] ;  /* 0x00000808ff027984 */ /* 0x038ee40008000800 */
[----:B---3--:R-:W-:-:S05]  /*0e50*/  LOP3.LUT R2, R2, 0x1800, RZ, 0xb8, !PT ;  /* 0x0000180002027812 */ /* 0x008fca00078eb8ff */
[----:B------:R4:W-:Y:S02]  /*0e60*/  STS [UR8+0x8], R2 ;  /* 0x00000802ff007988 */ /* 0x0009e40008000808 */
.L_x_31:
[----:B------:R-:W-:Y:S05]  /*0e70*/  @P3 BREAK.RELIABLE B1 ;  /* 0x0000000000013942 */ /* 0x000fea0003800100 */
[----:B------:R-:W-:Y:S05]  /*0e80*/  @P3 BRA `(.L_x_33) ;  /* 0x0000000000243947 */ /* 0x000fea0003800000 */
[----:B---34-:R-:W3:Y:S01]  /*0e90*/  LDS R2, [UR8+0x8] ;  /* 0x00000808ff027984 */ /* 0x018ee20008000800 */
[----:B------:R-:W-:-:S05]  /*0ea0*/  IMAD.MOV.U32 R3, RZ, RZ, 0x6000 ;  /* 0x00006000ff037424 */ /* 0x000fca00078e00ff */
[----:B---3--:R-:W-:-:S04]  /*0eb0*/  LOP3.LUT R2, R2, 0x6000, R3, 0xd8, !PT ;  /* 0x0000600002027812 */ /* 0x008fc800078ed803 */
[----:B------:R-:W-:-:S05]  /*0ec0*/  LOP3.LUT R2, R2, 0x400000, RZ, 0xb8, !PT ;  /* 0x0040000002027812 */ /* 0x000fca00078eb8ff */
[----:B------:R3:W-:Y:S02]  /*0ed0*/  STS [UR8+0x8], R2 ;  /* 0x00000802ff007988 */ /* 0x0007e40008000808 */
.L_x_32:
[----:B------:R-:W-:Y:S05]  /*0ee0*/  BSYNC.RELIABLE B1 ;  /* 0x0000000000017941 */ /* 0x000fea0003800100 */
.L_x_29:
[----:B---345:R-:W3:Y:S02]  /*0ef0*/  @!P3 LDS R2, [UR8+0x8] ;  /* 0x00000808ff02b984 */ /* 0x038ee40008000800 */
[----:B---3--:R-:W-:-:S05]  /*0f00*/  @!P3 LOP3.LUT R2, R2, 0x8000, RZ, 0xb8, !PT ;  /* 0x000080000202b812 */ /* 0x008fca00078eb8ff */
[----:B------:R5:W-:Y:S02]  /*0f10*/  @!P3 STS [UR8+0x8], R2 ;  /* 0x00000802ff00b988 */ /* 0x000be40008000808 */
.L_x_33:
[----:B------:R-:W-:Y:S05]  /*0f20*/  BSYNC.RECONVERGENT B2 ;  /* 0x0000000000027941 */ /* 0x000fea0003800200 */
.L_x_28:
[----:B------:R-:W-:Y:S05]  /*0f30*/  WARPSYNC.ALL ;  /* 0x0000000000007948 */ /* 0x000fea0003800000 */
[----:B------:R-:W-:Y:S01]  /*0f40*/  NOP ;  /* 0x0000000000007918 */ /* 0x000fe20000000000 */
[----:B------:R-:W-:-:S04]  /*0f50*/  UIADD3 UR5, UPT, UPT, UR4, 0x80, URZ ;  /* 0x0000008004057890 */ /* 0x000fc8000fffe0ff */
[----:B------:R-:W-:-:S04]  /*0f60*/  UIADD3 UR22, UP0, UPT, UR5, UR16, URZ ;  /* 0x0000001005167290 */ /* 0x000fc8000ff1e0ff */
[----:B------:R-:W-:Y:S01]  /*0f70*/  ULEA.HI.X.SX32 UR23, UR5, UR17, 0x1, UP0 ;  /* 0x0000001105177291 */ /* 0x000fe200080f0eff */
[----:B------:R-:W-:Y:S11]  /*0f80*/  @P0 BRA `(.L_x_34) ;  /* 0x0000000000300947 */ /* 0x000ff60003800000 */
[----:B---345:R-:W3:Y:S01]  /*0f90*/  S2R R2, SR_LANEID ;  /* 0x0000000000027919 */ /* 0x038ee20000000000 */
[----:B------:R-:W-:Y:S05]  /*0fa0*/  WARPSYNC.ALL ;  /* 0x0000000000007948 */ /* 0x000fea0003800000 */
[----:B------:R-:W-:Y:S01]  /*0fb0*/  NOP ;  /* 0x0000000000007918 */ /* 0x000fe20000000000 */
[----:B---3--:R-:W-:-:S05]  /*0fc0*/  IMAD.SHL.U32 R6, R2, 0x4, RZ ;  /* 0x0000000402067824 */ /* 0x008fca00078e00ff */
[----:B------:R-:W3:Y:S01]  /*0fd0*/  LDS R7, [R6+UR8] ;  /* 0x0000000806077984 */ /* 0x000ee20008000800 */
[----:B------:R-:W-:-:S05]  /*0fe0*/  IADD3 R2, P1, PT, R6, UR22, RZ ;  /* 0x0000001606027c10 */ /* 0x000fca000ff3e0ff */
[----:B------:R-:W-:-:S05]  /*0ff0*/  IMAD.X R3, RZ, RZ, UR23, P1 ;  /* 0x00000017ff037e24 */ /* 0x000fca00088e06ff */
[----:B---3--:R3:W4:Y:S01]  /*1000*/  ATOMG.E.EXCH.STRONG.GPU PT, RZ, [R2], R7 ;  /* 0x0000000702ff73a8 */ /* 0x00872200041ee100 */
[----:B------:R-:W-:-:S04]  /*1010*/  DEPBAR {5,4,3,2,1,0} ;  /* 0x0000003f0000791a */ /* 0x000fc80000000000 */
[----:B------:R-:W5:Y:S02]  /*1020*/  CCTL.E.C.LDCU.IV.DEEP [UR22] ;  /* 0x0000000016007540 */ /* 0x000f640009c08000 */
[----:B-----5:R3:W-:Y:S01]  /*1030*/  UTMACCTL.IV [UR22] ;  /* 0x00000000160079b9 */ /* 0x0207e20008000000 */
[----:B------:R-:W-:Y:S01]  /*1040*/  NOP ;  /* 0x0000000000007918 */ /* 0x000fe20000000000 */
.L_x_34:
[----:B------:R-:W-:Y:S05]  /*1050*/  @P0 BRA `(.L_x_35) ;  /* 0x00000000000c0947 */ /* 0x000fea0003800000 */
[----:B------:R0:W-:Y:S01]  /*1060*/  UTMACMDFLUSH ;  /* 0x00000000000079b7 */ /* 0x0001e20000000000 */
[----:B------:R-:W-:Y:S05]  /*1070*/  @P0 BRA `(.L_x_35) ;  /* 0x0000000000040947 */ /* 0x000fea0003800000 */
[----:B------:R-:W-:-:S04]  /*1080*/  DEPBAR.LE SB0, 0x0 ;  /* 0x000080000000791a */ /* 0x000fc80000000000 */
.L_x_35:
[----:B------:R-:W-:Y:S05]  /*1090*/  WARPSYNC.ALL ;  /* 0x0000000000007948 */ /* 0x000fea0003800000 */
[----:B------:R-:W-:Y:S01]  /*10a0*/  NOP ;  /* 0x0000000000007918 */ /* 0x000fe20000000000 */
[----:B----4-:R-:W-:Y:S06]  /*10b0*/  BAR.SYNC.DEFER_BLOCKING 0x0 ;  /* 0x0000000000007b1d */ /* 0x010fec0000010000 */
[----:B------:R-:W-:Y:S02]  /*10c0*/  BSSY.RECONVERGENT B2, `(.L_x_36) ;  /* 0x000000b000027945 */ /* 0x000fe40003800200 */
[----:B------:R-:W-:Y:S06]  /*10d0*/  BAR.SYNC.DEFER_BLOCKING 0x0 ;  /* 0x0000000000007b1d */ /* 0x000fec0000010000 */
[----:B------:R4:W-:Y:S01]  /*10e0*/  @!P0 STS [R10], RZ ;  /* 0x000000ff0a008388 */ /* 0x0009e20000000800 */
[----:B------:R-:W-:Y:S01]  /*10f0*/  NOP ;  /* 0x0000000000007918 */ /* 0x000fe20000000000 */
[----:B------:R-:W-:Y:S05]  /*1100*/  @P3 BRA `(.L_x_37) ;  /* 0x0000000000183947 */ /* 0x000fea0003800000 */
[----:B---3-5:R-:W3:Y:S01]  /*1110*/  LDS R2, [UR8+0x8] ;  /* 0x00000808ff027984 */ /* 0x028ee20008000800 */
[----:B------:R-:W5:Y:S01]  /*1120*/  LDC.64 R6, c[0x0][0x390] ;  /* 0x0000e400ff067b82 */ /* 0x000f620000000a00 */
[----:B------:R-:W-:Y:S02]  /*1130*/  IMAD.MOV.U32 R3, RZ, RZ, 0x70 ;  /* 0x00000070ff037424 */ /* 0x000fe400078e00ff */
[----:B-----5:R5:W-:Y:S03]  /*1140*/  STS.64 [UR8], R6 ;  /* 0x00000006ff007988 */ /* 0x020be60008000a08 */
[----:B---3--:R-:W-:-:S05]  /*1150*/  LOP3.LUT R2, R2, 0x10, R3, 0xd8, !PT ;  /* 0x0000001002027812 */ /* 0x008fca00078ed803 */
[----:B------:R5:W-:Y:S02]  /*1160*/  STS [UR8+0x8], R2 ;  /* 0x00000802ff007988 */ /* 0x000be40008000808 */
.L_x_37:
[----:B---3--:R-:W-:Y:S05]  /*1170*/  BSYNC.RECONVERGENT B2 ;  /* 0x0000000000027941 */ /* 0x008fea0003800200 */
.L_x_36:
[----:B------:R-:W-:Y:S04]  /*1180*/  BSSY.RECONVERGENT B3, `(.L_x_38) ;  /* 0x0000011000037945 */ /* 0x000fe80003800200 */
[----:B------:R-:W-:Y:S04]  /*1190*/  BSSY.RELIABLE B2, `(.L_x_39) ;  /* 0x000000e000027945 */ /* 0x000fe80003800100 */
[----:B------:R-:W-:Y:S05]  /*11a0*/  @P3 BRA `(.L_x_40) ;  /* 0x0000000000243947 */ /* 0x000fea0003800000 */
[----:B-----5:R-:W3:Y:S01]  /*11b0*/  LDS R2, [UR8+0x34] ;  /* 0x00003408ff027984 */ /* 0x020ee20008000800 */
[----:B------:R-:W-:-:S05]  /*11c0*/  IMAD.MOV.U32 R3, RZ, RZ, 0x3f000000 ;  /* 0x3f000000ff037424 */ /* 0x000fca00078e00ff */
[----:B---3--:R-:W-:-:S05]  /*11d0*/  LOP3.LUT R2, R2, 0xff000000, R3, 0xb8, !PT ;  /* 0xff00000002027812 */ /* 0x008fca00078eb803 */
[----:B------:R3:W-:Y:S01]  /*11e0*/  STS [UR8+0x34], R2 ;  /* 0x00003402ff007988 */ /* 0x0007e20008000808 */
[----:B------:R-:W-:Y:S05]  /*11f0*/  @P3 BRA `(.L_x_41) ;  /* 0x00000000001c3947 */ /* 0x000fea0003800000 */
[----:B---3--:R-:W3:Y:S01]  /*1200*/  LDS R2, [UR8+0x38] ;  /* 0x00003808ff027984 */ /* 0x008ee20008000800 */
[----:B------:R-:W-:-:S05]  /*1210*/  IMAD.MOV.U32 R3, RZ, RZ, 0x7f ;  /* 0x0000007fff037424 */ /* 0x000fca00078e00ff */
[----:B---3--:R-:W-:-:S05]  /*1220*/  LOP3.LUT R2, R2, 0xff, R3, 0xb8, !PT ;  /* 0x000000ff02027812 */ /* 0x008fca00078eb803 */
[----:B------:R3:W-:Y:S02]  /*1230*/  STS [UR8+0x38], R2 ;  /* 0x00003802ff007988 */ /* 0x0007e40008000808 */
.L_x_40:
[----:B------:R-:W-:Y:S05]  /*1240*/  @P3 BREAK.RELIABLE B2 ;  /* 0x0000000000023942 */ /* 0x000fea0003800100 */
[----:B------:R-:W-:Y:S05]  /*1250*/  @P3 BRA `(.L_x_42) ;  /* 0x00000000000c3947 */ /* 0x000fea0003800000 */
[----:B------:R2:W-:Y:S02]  /*1260*/  STS [UR8+0x20], R5 ;  /* 0x00002005ff007988 */ /* 0x0005e40008000808 */
.L_x_41:
[----:B------:R-:W-:Y:S05]  /*1270*/  BSYNC.RELIABLE B2 ;  /* 0x0000000000027941 */ /* 0x000fea0003800100 */
.L_x_39:
[----:B------:R2:W-:Y:S02]  /*1280*/  @!P3 STS [UR8+0x24], R4 ;  /* 0x00002404ff00b988 */ /* 0x0005e40008000808 */
.L_x_42:
[----:B------:R-:W-:Y:S05]  /*1290*/  BSYNC.RECONVERGENT B3 ;  /* 0x0000000000037941 */ /* 0x000fea0003800200 */
.L_x_38:
[----:B------:R-:W-:Y:S05]  /*12a0*/  WARPSYNC.ALL ;  /* 0x0000000000007948 */ /* 0x000fea0003800000 */
[----:B------:R-:W-:Y:S01]  /*12b0*/  NOP ;  /* 0x0000000000007918 */ /* 0x000fe20000000000 */
[----:B------:R-:W-:Y:S04]  /*12c0*/  BSSY.RECONVERGENT B3, `(.L_x_43) ;  /* 0x000000e000037945 */ /* 0x000fe80003800200 */
[----:B------:R-:W-:Y:S05]  /*12d0*/  @P3 BRA `(.L_x_44) ;  /* 0x0000000000303947 */ /* 0x000fea0003800000 */
[----:B------:R-:W2:Y:S02]  /*12e0*/  LDS R3, [UR8+0x34] ;  /* 0x00003408ff037984 */ /* 0x000ea40008000800 */
[----:B--2---:R-:W2:Y:S02]  /*12f0*/  LDC.64 R4, c[0x0][0x3b8] ;  /* 0x0000ee00ff047b82 */ /* 0x004ea40000000a00 */
[----:B---3-5:R-:W3:Y:S01]  /*1300*/  LDS R2, [UR8+0x1c] ;  /* 0x00001c08ff027984 */ /* 0x028ee20008000800 */
[C---:B--2---:R-:W-:Y:S01]  /*1310*/  SHF.L.U64.HI R5, R4.reuse, 0x1, R5 ;  /* 0x0000000104057819 */ /* 0x044fe20000010205 */
[----:B------:R-:W-:-:S03]  /*1320*/  IMAD.SHL.U32 R4, R4, 0x2, RZ ;  /* 0x0000000204047824 */ /* 0x000fc600078e00ff */
[--C-:B------:R-:W-:Y:S02]  /*1330*/  SHF.R.U32.HI R7, RZ, 0x4, R5.reuse ;  /* 0x00000004ff077819 */ /* 0x100fe40000011605 */
[----:B------:R-:W-:-:S05]  /*1340*/  SHF.R.U64 R4, R4, 0x4, R5 ;  /* 0x0000000404047819 */ /* 0x000fca0000001205 */
[----:B------:R2:W-:Y:S01]  /*1350*/  STS [UR8+0xc], R4 ;  /* 0x00000c04ff007988 */ /* 0x0005e20008000808 */
[----:B------:R-:W-:Y:S02]  /*1360*/  LOP3.LUT R3, R3, 0x7, RZ, 0xb8, !PT ;  /* 0x0000000703037812 */ /* 0x000fe400078eb8ff */
[----:B---3--:R-:W-:-:S03]  /*1370*/  LOP3.LUT R2, R2, 0xf, R7, 0xb8, !PT ;  /* 0x0000000f02027812 */ /* 0x008fc600078eb807 */
[----:B------:R2:W-:Y:S04]  /*1380*/  STS [UR8+0x34], R3 ;  /* 0x00003403ff007988 */ /* 0x0005e80008000808 */
[----:B------:R2:W-:Y:S02]  /*1390*/  STS [UR8+0x1c], R2 ;  /* 0x00001c02ff007988 */ /* 0x0005e40008000808 */
.L_x_44:
[----:B------:R-:W-:Y:S05]  /*13a0*/  BSYNC.RECONVERGENT B3 ;  /* 0x0000000000037941 */ /* 0x000fea0003800200 */
.L_x_43:
[----:B------:R-:W-:Y:S04]  /*13b0*/  BSSY.RECONVERGENT B4, `(.L_x_45) ;  /* 0x000001a000047945 */ /* 0x000fe80003800200 */
[----:B------:R-:W-:Y:S04]  /*13c0*/  BSSY.RELIABLE B3, `(.L_x_46) ;  /* 0x0000015000037945 */ /* 0x000fe80003800100 */
[----:B------:R-:W-:Y:S05]  /*13d0*/  @P3 BRA `(.L_x_47) ;  /* 0x0000000000203947 */ /* 0x000fea0003800000 */
[----:B--23-5:R-:W2:Y:S02]  /*13e0*/  LDS R2, [UR8+0x34] ;  /* 0x00003408ff027984 */ /* 0x02cea40008000800 */
[----:B--2---:R-:W-:-:S05]  /*13f0*/  LOP3.LUT R2, R2, 0x38, RZ, 0xb8, !PT ;  /* 0x0000003802027812 */ /* 0x004fca00078eb8ff */
[----:B------:R2:W-:Y:S01]  /*1400*/  STS [UR8+0x34], R2 ;  /* 0x00003402ff007988 */ /* 0x0005e20008000808 */
[----:B------:R-:W-:Y:S05]  /*1410*/  @P3 BRA `(.L_x_48) ;  /* 0x0000000000203947 */ /* 0x000fea0003800000 */
[----:B--2---:R-:W2:Y:S01]  /*1420*/  LDS R2, [UR8+0x8] ;  /* 0x00000808ff027984 */ /* 0x004ea20008000800 */
[----:B------:R-:W-:-:S05]  /*1430*/  IMAD.MOV.U32 R3, RZ, RZ, 0x780 ;  /* 0x00000780ff037424 */ /* 0x000fca00078e00ff */
[----:B--2---:R-:W-:-:S05]  /*1440*/  LOP3.LUT R2, R2, 0x500, R3, 0xd8, !PT ;  /* 0x0000050002027812 */ /* 0x004fca00078ed803 */
[----:B------:R2:W-:Y:S02]  /*1450*/  STS [UR8+0x8], R2 ;  /* 0x00000802ff007988 */ /* 0x0005e40008000808 */
.L_x_47:
[----:B------:R-:W-:Y:S05]  /*1460*/  @P3 BRA `(.L_x_49) ;  /* 0x0000000000283947 */ /* 0x000fea0003800000 */
[----:B--23-5:R-:W2:Y:S02]  /*1470*/  LDS R2, [UR8+0x8] ;  /* 0x00000808ff027984 */ /* 0x02cea40008000800 */
[----:B--2---:R-:W-:-:S05]  /*1480*/  LOP3.LUT R2, R2, 0x1800, RZ, 0xb8, !PT ;  /* 0x0000180002027812 */ /* 0x004fca00078eb8ff */
[----:B------:R3:W-:Y:S02]  /*1490*/  STS [UR8+0x8], R2 ;  /* 0x00000802ff007988 */ /* 0x0007e40008000808 */
.L_x_48:
[----:B------:R-:W-:Y:S05]  /*14a0*/  @P3 BREAK.RELIABLE B3 ;  /* 0x0000000000033942 */ /* 0x000fea0003800100 */
[----:B------:R-:W-:Y:S05]  /*14b0*/  @P3 BRA `(.L_x_50) ;  /* 0x0000000000243947 */ /* 0x000fea0003800000 */
[----:B--23--:R-:W2:Y:S01]  /*14c0*/  LDS R2, [UR8+0x8] ;  /* 0x00000808ff027984 */ /* 0x00cea20008000800 */
[----:B------:R-:W-:-:S05]  /*14d0*/  IMAD.MOV.U32 R3, RZ, RZ, 0x6000 ;  /* 0x00006000ff037424 */ /* 0x000fca00078e00ff */
[----:B--2---:R-:W-:-:S04]  /*14e0*/  LOP3.LUT R2, R2, 0x6000, R3, 0xd8, !PT ;  /* 0x0000600002027812 */ /* 0x004fc800078ed803 */
[----:B------:R-:W-:-:S05]  /*14f0*/  LOP3.LUT R2, R2, 0x400000, RZ, 0xb8, !PT ;  /* 0x0040000002027812 */ /* 0x000fca00078eb8ff */
[----:B------:R2:W-:Y:S02]  /*1500*/  STS [UR8+0x8], R2 ;  /* 0x00000802ff007988 */ /* 0x0005e40008000808 */
.L_x_49:
[----:B------:R-:W-:Y:S05]  /*1510*/  BSYNC.RELIABLE B3 ;  /* 0x0000000000037941 */ /* 0x000fea0003800100 */
.L_x_46:
[----:B--23-5:R-:W2:Y:S02]  /*1520*/  @!P3 LDS R2, [UR8+0x8] ;  /* 0x00000808ff02b984 */ /* 0x02cea40008000800 */
[----:B--2---:R-:W-:-:S05]  /*1530*/  @!P3 LOP3.LUT R2, R2, 0x8000, RZ, 0xb8, !PT ;  /* 0x000080000202b812 */ /* 0x004fca00078eb8ff */
[----:B------:R5:W-:Y:S02]  /*1540*/  @!P3 STS [UR8+0x8], R2 ;  /* 0x00000802ff00b988 */ /* 0x000be40008000808 */
.L_x_50:
[----:B------:R-:W-:Y:S05]  /*1550*/  BSYNC.RECONVERGENT B4 ;  /* 0x0000000000047941 */ /* 0x000fea0003800200 */
.L_x_45:
[----:B------:R-:W-:Y:S05]  /*1560*/  WARPSYNC.ALL ;  /* 0x0000000000007948 */ /* 0x000fea0003800000 */
[----:B------:R-:W-:Y:S01]  /*1570*/  NOP ;  /* 0x0000000000007918 */ /* 0x000fe20000000000 */
[----:B------:R-:W-:-:S04]  /*1580*/  UIADD3 UR4, UPT, UPT, UR4, 0x100, URZ ;  /* 0x0000010004047890 */ /* 0x000fc8000fffe0ff */
[----:B------:R-:W-:-:S04]  /*1590*/  UIADD3 UR16, UP0, UPT, UR4, UR16, URZ ;  /* 0x0000001004107290 */ /* 0x000fc8000ff1e0ff */
[----:B------:R-:W-:Y:S01]  /*15a0*/  ULEA.HI.X.SX32 UR17, UR4, UR17, 0x1, UP0 ;  /* 0x0000001104117291 */ /* 0x000fe200080f0eff */
[----:B------:R-:W-:Y:S11]  /*15b0*/  @P0 BRA `(.L_x_51) ;  /* 0x0000000000300947 */ /* 0x000ff60003800000 */
[----:B--23-5:R-:W2:Y:S01]  /*15c0*/  S2R R2, SR_LANEID ;  /* 0x0000000000027919 */ /* 0x02cea20000000000 */
[----:B------:R-:W-:Y:S05]  /*15d0*/  WARPSYNC.ALL ;  /* 0x0000000000007948 */ /* 0x000fea0003800000 */
[----:B------:R-:W-:Y:S01]  /*15e0*/  NOP ;  /* 0x0000000000007918 */ /* 0x000fe20000000000 */
[----:B--2---:R-:W-:-:S05]  /*15f0*/  IMAD.SHL.U32 R4, R2, 0x4, RZ ;  /* 0x0000000402047824 */ /* 0x004fca00078e00ff */
[----:B------:R-:W2:Y:S01]  /*1600*/  LDS R5, [R4+UR8] ;  /* 0x0000000804057984 */ /* 0x000ea20008000800 */
[----:B------:R-:W-:-:S05]  /*1610*/  IADD3 R2, P1, PT, R4, UR16, RZ ;  /* 0x0000001004027c10 */ /* 0x000fca000ff3e0ff */
[----:B------:R-:W-:-:S05]  /*1620*/  IMAD.X R3, RZ, RZ, UR17, P1 ;  /* 0x00000011ff037e24 */ /* 0x000fca00088e06ff */
[----:B--2---:R2:W3:Y:S01]  /*1630*/  ATOMG.E.EXCH.STRONG.GPU PT, RZ, [R2], R5 ;  /* 0x0000000502ff73a8 */ /* 0x0044e200041ee100 */
[----:B------:R-:W-:-:S04]  /*1640*/  DEPBAR {5,4,3,2,1,0} ;  /* 0x0000003f0000791a */ /* 0x000fc80000000000 */
[----:B------:R-:W5:Y:S02]  /*1650*/  CCTL.E.C.LDCU.IV.DEEP [UR16] ;  /* 0x0000000010007540 */ /* 0x000f640009c08000 */
[----:B-----5:R2:W-:Y:S01]  /*1660*/  UTMACCTL.IV [UR16] ;  /* 0x00000000100079b9 */ /* 0x0205e20008000000 */
[----:B------:R-:W-:Y:S01]  /*1670*/  NOP ;  /* 0x0000000000007918 */ /* 0x000fe20000000000 */
.L_x_51:
[----:B------:R-:W-:Y:S05]  /*1680*/  @P0 BRA `(.L_x_52) ;  /* 0x00000000000c0947 */ /* 0x000fea0003800000 */
[----:B------:R0:W-:Y:S01]  /*1690*/  UTMACMDFLUSH ;  /* 0x00000000000079b7 */ /* 0x0001e20000000000 */
[----:B------:R-:W-:Y:S05]  /*16a0*/  @P0 BRA `(.L_x_52) ;  /* 0x0000000000040947 */ /* 0x000fea0003800000 */
[----:B------:R-:W-:-:S04]  /*16b0*/  DEPBAR.LE SB0, 0x0 ;  /* 0x000080000000791a */ /* 0x000fc80000000000 */
.L_x_52:
[----:B------:R-:W-:Y:S05]  /*16c0*/  WARPSYNC.ALL ;  /* 0x0000000000007948 */ /* 0x000fea0003800000 */
[----:B------:R-:W-:Y:S01]  /*16d0*/  NOP ;  /* 0x0000000000007918 */ /* 0x000fe20000000000 */
[----:B---3--:R-:W-:Y:S01]  /*16e0*/  BAR.SYNC.DEFER_BLOCKING 0x0 ;  /* 0x0000000000007b1d */ /* 0x008fe20000010000 */
[----:B--2--5:R-:W-:Y:S01]  /*16f0*/  SHF.R.U32.HI R2, RZ, 0x5, R0 ;  /* 0x00000005ff027819 */ /* 0x024fe20000011600 */
[----:B------:R-:W-:Y:S01]  /*1700*/  UIADD3 UR12, UPT, UPT, UR8, 0x10010, URZ ;  /* 0x00010010080c7890 */ /* 0x000fe2000fffe0ff */
[----:B------:R-:W-:Y:S01]  /*1710*/  ISETP.GE.AND P0, PT, R12, 0x1, PT ;  /* 0x000000010c00780c */ /* 0x000fe20003f06270 */
[----:B------:R-:W-:Y:S01]  /*1720*/  USHF.L.U32 UR15, UR7, 0x7, URZ ;  /* 0x00000007070f7899 */ /* 0x000fe200080006ff */
[----:B------:R-:W-:Y:S01]  /*1730*/  R2UR UR18, R2 ;  /* 0x00000000021272ca */ /* 0x000fe200000e0000 */
[----:B------:R-:W-:Y:S01]  /*1740*/  VOTEU.ALL UP0, P3 ;  /* 0x0000000000ff7886 */ /* 0x000fe20001800000 */
[----:B------:R-:W-:Y:S01]  /*1750*/  UMOV UR4, 0x1 ;  /* 0x0000000100047882 */ /* 0x000fe20000000000 */
[----:B------:R-:W-:Y:S01]  /*1760*/  VOTEU.ALL UP1, P3 ;  /* 0x0000000000ff7886 */ /* 0x000fe20001820000 */
[----:B------:R-:W-:Y:S01]  /*1770*/  USHF.L.U32 UR19, UR19, 0x7, URZ ;  /* 0x0000000713137899 */ /* 0x000fe200080006ff */
[----:B------:R-:W-:Y:S01]  /*1780*/  BSSY.RECONVERGENT B4, `(.L_x_53) ;  /* 0x0000018000047945 */ /* 0x000fe20003800200 */
[----:B------:R-:W-:-:S04]  /*1790*/  @!UP0 UIADD3 UR10, UPT, UPT, -UR4, 0x100000, URZ ;  /* 0x00100000040a8890 */ /* 0x000fc8000fffe1ff */
[----:B------:R-:W-:Y:S02]  /*17a0*/  @!UP0 USHF.L.U32 UR11, UR10, 0xb, URZ ;  /* 0x0000000b0a0b8899 */ /* 0x000fe400080006ff */
[----:B------:R-:W-:Y:S02]  /*17b0*/  @!UP0 USHF.L.U32 UR10, UR10, 0x1, URZ ;  /* 0x000000010a0a8899 */ /* 0x000fe400080006ff */
[----:B------:R-:W-:-:S04]  /*17c0*/  @!UP0 UIADD3 UR4, UPT, UPT, -UR4, 0x100000, URZ ;  /* 0x0010000004048890 */ /* 0x000fc8000fffe1ff */
[----:B------:R-:W-:Y:S02]  /*17d0*/  @!UP0 USHF.L.U32 UR5, UR4, 0xb, URZ ;  /* 0x0000000b04058899 */ /* 0x000fe400080006ff */
[----:B------:R-:W-:Y:S01]  /*17e0*/  @!UP0 USHF.L.U32 UR4, UR4, 0x1, URZ ;  /* 0x0000000104048899 */ /* 0x000fe200080006ff */
[----:B------:R-:W-:Y:S01]  /*17f0*/  VOTEU.ALL UP0, P3 ;  /* 0x0000000000ff7886 */ /* 0x000fe20001800000 */
[----:B------:R-:W2:Y:S04]  /*1800*/  FENCE.VIEW.ASYNC.S ;  /* 0x00000000000073c6 */ /* 0x000ea80000000000 */
[----:B--2---:R2:W3:Y:S06]  /*1810*/  @!UP0 SYNCS.EXCH.64 URZ, [UR8+0x10000], UR10 ;  /* 0x0100000a08ff85b2 */ /* 0x0044ec0008000100 */
[----:B------:R2:W3:Y:S02]  /*1820*/  @!UP1 SYNCS.EXCH.64 URZ, [UR8+0x10010], UR4 ;  /* 0x0100100408ff95b2 */ /* 0x0004e40008000100 */
[----:B---3--:R-:W-:Y:S06]  /*1830*/  BAR.SYNC.DEFER_BLOCKING 0x0 ;  /* 0x0000000000007b1d */ /* 0x008fec0000010000 */
[----:B------:R-:W-:Y:S05]  /*1840*/  @P3 BRA `(.L_x_54) ;  /* 0x00000000002c3947 */ /* 0x000fea0003800000 */
[----:B--2---:R-:W-:Y:S02]  /*1850*/  UMOV UR4, 0x1 ;  /* 0x0000000100047882 */ /* 0x004fe40000000000 */
[----:B------:R-:W-:-:S04]  /*1860*/  UIADD3 UR10, UPT, UPT, -UR4, 0x100000, URZ ;  /* 0x00100000040a7890 */ /* 0x000fc8000fffe1ff */
[----:B------:R-:W-:Y:S02]  /*1870*/  USHF.L.U32 UR11, UR10, 0xb, URZ ;  /* 0x0000000b0a0b7899 */ /* 0x000fe400080006ff */
[----:B------:R-:W-:Y:S02]  /*1880*/  USHF.L.U32 UR10, UR10, 0x1, URZ ;  /* 0x000000010a0a7899 */ /* 0x000fe400080006ff */
[----:B------:R-:W-:-:S04]  /*1890*/  UIADD3 UR4, UPT, UPT, -UR4, 0x100000, URZ ;  /* 0x0010000004047890 */ /* 0x000fc8000fffe1ff */
[----:B------:R-:W-:Y:S02]  /*18a0*/  USHF.L.U32 UR5, UR4, 0xb, URZ ;  /* 0x0000000b04057899 */ /* 0x000fe400080006ff */
[----:B------:R-:W-:Y:S01]  /*18b0*/  USHF.L.U32 UR4, UR4, 0x1, URZ ;  /* 0x0000000104047899 */ /* 0x000fe200080006ff */
[----:B------:R-:W2:Y:S03]  /*18c0*/  FENCE.VIEW.ASYNC.S ;  /* 0x00000000000073c6 */ /* 0x000ea60000000000 */
[----:B--2---:R3:W5:Y:S08]  /*18d0*/  SYNCS.EXCH.64 URZ, [UR8+0x10008], UR10 ;  /* 0x0100080a08ff75b2 */ /* 0x0047700008000100 */
[----:B------:R3:W2:Y:S02]  /*18e0*/  SYNCS.EXCH.64 URZ, [UR8+0x10018], UR4 ;  /* 0x0100180408ff75b2 */ /* 0x0006a40008000100 */
[----:B---3--:R-:W-:Y:S01]  /*18f0*/  NOP ;  /* 0x0000000000007918 */ /* 0x008fe20000000000 */
.L_x_54:
[----:B--2---:R-:W-:Y:S05]  /*1900*/  BSYNC.RECONVERGENT B4 ;  /* 0x0000000000047941 */ /* 0x004fea0003800200 */
.L_x_53:
[----:B------:R-:W-:Y:S05]  /*1910*/  @!P0 BRA `(.L_x_55) ;  /* 0x0000000800908947 */ /* 0x000fea0003800000 */
[----:B-----5:R-:W-:Y:S01]  /*1920*/  BAR.SYNC.DEFER_BLOCKING 0x0 ;  /* 0x0000000000007b1d */ /* 0x020fe20000010000 */
[----:B------:R-:W-:Y:S01]  /*1930*/  @!P3 IMAD.MOV.U32 R2, RZ, RZ, 0x8000 ;  /* 0x00008000ff02b424 */ /* 0x000fe200078e00ff */
[----:B------:R-:W-:Y:S02]  /*1940*/  ELECT P1, URZ, PT ;  /* 0x0000000000ff782f */ /* 0x000fe40003820000 */
[----:B------:R-:W-:Y:S02]  /*1950*/  ELECT P0, URZ, PT ;  /* 0x0000000000ff782f */ /* 0x000fe40003800000 */
[C---:B------:R-:W-:Y:S01]  /*1960*/  ISETP.LT.U32.AND P1, PT, R132.reuse, 0x20, P1 ;  /* 0x000000208400780c */ /* 0x040fe20000f21070 */
[----:B------:R-:W-:Y:S01]  /*1970*/  UMOV UR11, UR15 ;  /* 0x0000000f000b7c82 */ /* 0x000fe20008000000 */
[----:B------:R-:W-:Y:S01]  /*1980*/  ISETP.LT.U32.AND P0, PT, R132, 0x40, P0 ;  /* 0x000000408400780c */ /* 0x000fe20000701070 */
[----:B------:R-:W-:-:S04]  /*1990*/  ULOP3.LUT UR4, UR18, 0x1, URZ, 0xc0, !UPT ;  /* 0x0000000112047892 */ /* 0x000fc8000f8ec0ff */
[----:B------:R-:W-:Y:S02]  /*19a0*/  ULEA UR5, UR4, UR8, 0xd ;  /* 0x0000000804057291 */ /* 0x000fe4000f8e68ff */
[----:B------:R-:W-:-:S04]  /*19b0*/  ULEA UR6, UR4, UR19, 0x6 ;  /* 0x0000001304067291 */ /* 0x000fc8000f8e30ff */
[----:B------:R-:W-:Y:S01]  /*19c0*/  VOTEU.ANY UP0, P1 ;  /* 0x0000000000ff7886 */ /* 0x000fe20000800100 */
[----:B------:R-:W-:Y:S01]  /*19d0*/  VOTEU.ANY UP2, P1 ;  /* 0x0000000000ff7886 */ /* 0x000fe20000840100 */
[----:B------:R-:W-:Y:S01]  /*19e0*/  VOTEU.ANY UP1, P0 ;  /* 0x0000000000ff7886 */ /* 0x000fe20000020100 */
[----:B------:R-:W-:Y:S01]  /*19f0*/  VOTEU.ANY UP3, P0 ;  /* 0x0000000000ff7886 */ /* 0x000fe20000060100 */
[----:B------:R2:W-:Y:S01]  /*1a00*/  @!P3 SYNCS.ARRIVE.TRANS64 RZ, [UR8+0x10000], R2 ;  /* 0x01000002ffffb9a7 */ /* 0x0005e20008000008 */
[----:B------:R3:W-:Y:S06]  /*1a10*/  MEMBAR.ALL.CTA ;  /* 0x0000000000007992 */ /* 0x0007ec0000008000 */
[----:B---3--:R-:W3:Y:S01]  /*1a20*/  FENCE.VIEW.ASYNC.S ;  /* 0x00000000000073c6 */ /* 0x008ee20000000000 */
[----:B------:R-:W-:Y:S01]  /*1a30*/  @UP0 UIADD3 UR9, UPT, UPT, UR8, 0x10000, URZ ;  /* 0x0001000008090890 */ /* 0x000fe2000fffe0ff */
[----:B------:R-:W-:Y:S01]  /*1a40*/  @UP0 UMOV UR10, URZ ;  /* 0x000000ff000a0c82 */ /* 0x000fe20008000000 */
[----:B------:R-:W-:-:S02]  /*1a50*/  @UP1 UIADD3 UR4, UPT, UPT, UR5, 0x8000, URZ ;  /* 0x0000800005041890 */ /* 0x000fc4000fffe0ff */
[----:B------:R-:W-:Y:S01]  /*1a60*/  @UP1 UIADD3 UR5, UPT, UPT, UR8, 0x10000, URZ ;  /* 0x0001000008051890 */ /* 0x000fe2000fffe0ff */
[----:B------:R-:W-:Y:S01]  /*1a70*/  @UP1 UMOV UR7, URZ ;  /* 0x000000ff00071c82 */ /* 0x000fe20008000000 */
[----:B------:R-:W-:Y:S01]  /*1a80*/  UISETP.NE.U32.AND UP0, UPT, UR18, URZ, UPT ;  /* 0x000000ff1200728c */ /* 0x000fe2000bf05070 */
[----:B---3--:R-:W-:Y:S06]  /*1a90*/  BAR.SYNC.DEFER_BLOCKING 0x0 ;  /* 0x0000000000007b1d */ /* 0x008fec0000010000 */
[----:B------:R2:W-:Y:S02]  /*1aa0*/  @UP2 UTMALDG.2D [UR8], [UR20] ;  /* 0x00000008140025b4 */ /* 0x0005e40008008000 */
[----:B------:R-:W-:Y:S06]  /*1ab0*/  BAR.SYNC.DEFER_BLOCKING 0x0 ;  /* 0x0000000000007b1d */ /* 0x000fec0000010000 */
[----:B------:R2:W-:Y:S02]  /*1ac0*/  @UP3 UTMALDG.2D [UR4], [UR22] ;  /* 0x00000004160035b4 */ /* 0x0005e40008008000 */
[----:B------:R-:W-:Y:S06]  /*1ad0*/  BAR.SYNC.DEFER_BLOCKING 0x0 ;  /* 0x0000000000007b1d */ /* 0x000fec0000010000 */
[----:B------:R-:W3:Y:S02]  /*1ae0*/  SYNCS.PHASECHK.TRANS64.TRYWAIT P0, [UR8+0x10000], RZ ;  /* 0x010000ffff0075a7 */ /* 0x000ee40008001108 */
[----:B--23--:R-:W-:Y:S05]  /*1af0*/  @!P0 BRA `(.L_x_56) ;  /* 0x0000001000b48947 */ /* 0x00cfea0003800000 */
.L_x_70:
[----:B------:R-:W-:Y:S05]  /*1b00*/  BRA.U UP0, `(.L_x_57) ;  /* 0x0000000100787547 */ /* 0x000fea000b800000 */
[----:B------:R-:W-:Y:S02]  /*1b10*/  UIADD3 UR4, UPT, UPT, UR8, 0x8000, URZ ;  /* 0x0000800008047890 */ /* 0x000fe4000fffe0ff */
[----:B------:R-:W-:Y:S02]  /*1b20*/  USHF.R.U32.HI UR6, URZ, 0x4, UR8 ;  /* 0x00000004ff067899 */ /* 0x000fe40008011608 */
[----:B------:R-:W-:Y:S02]  /*1b30*/  USHF.R.U32.HI UR4, URZ, 0x4, UR4 ;  /* 0x00000004ff047899 */ /* 0x000fe40008011604 */
[----:B------:R-:W-:Y:S02]  /*1b40*/  USGXT.U32 UR6, UR6, 0xe ;  /* 0x0000000e0606789a */ /* 0x000fe40008000000 */
[----:B------:R-:W-:Y:S02]  /*1b50*/  USGXT.U32 UR5, UR4, 0xe ;  /* 0x0000000e0405789a */ /* 0x000fe40008000000 */
[----:B------:R-:W-:-:S02]  /*1b60*/  UIADD3 UR34, UP0, UPT, UR6, 0x2, URZ ;  /* 0x0000000206227890 */ /* 0x000fc4000ff1e0ff */
[----:B------:R-:W-:Y:S01]  /*1b70*/  UIADD3 UR32, UP1, UPT, UR5, 0x2000080, URZ ;  /* 0x0200008005207890 */ /* 0x000fe2000ff3e0ff */
[----:B------:R-:W-:Y:S01]  /*1b80*/  UMOV UR4, URZ ;  /* 0x000000ff00047c82 */ /* 0x000fe20008000000 */
[----:B------:R-:W-:Y:S01]  /*1b90*/  UMOV UR36, 0x0 ;  /* 0x0000000000247882 */ /* 0x000fe20000000000 */
[----:B------:R-:W-:Y:S02]  /*1ba0*/  UIADD3.X UR35, UPT, UPT, UR4, 0x40004040, URZ, UP0, !UPT ;  /* 0x4000404004237890 */ /* 0x000fe400087fe4ff */
[----:B------:R-:W-:Y:S02]  /*1bb0*/  UIADD3.X UR33, UPT, UPT, UR4, 0x40004040, URZ, UP1, !UPT ;  /* 0x4000404004217890 */ /* 0x000fe40008ffe4ff */
[----:B------:R-:W-:Y:S02]  /*1bc0*/  ULOP3.LUT UR4, UR5, 0x2000000, URZ, 0xfc, !UPT ;  /* 0x0200000005047892 */ /* 0x000fe4000f8efcff */
[----:B------:R-:W-:Y:S02]  /*1bd0*/  UIADD3.64 UR10, UPT, UPT, UR34, 0x2, URZ ;  /* 0x00000002220a7897 */ /* 0x000fe4000fffe0ff */
[----:B------:R-:W-:-:S02]  /*1be0*/  UIADD3.64 UR24, UPT, UPT, UR32, 0x80, URZ ;  /* 0x0000008020187897 */ /* 0x000fc4000fffe0ff */
[----:B------:R-:W-:Y:S02]  /*1bf0*/  UIADD3.64 UR26, UPT, UPT, UR34, 0x4, URZ ;  /* 0x00000004221a7897 */ /* 0x000fe4000fffe0ff */
[----:B------:R-:W-:Y:S01]  /*1c00*/  UIADD3.64 UR30, UPT, UPT, UR32, 0x100, URZ ;  /* 0x00000100201e7897 */ /* 0x000fe2000fffe0ff */
[----:B------:R-:W-:Y:S01]  /*1c10*/  UMOV UR37, 0x8210490 ;  /* 0x0821049000257882 */ /* 0x000fe20000000000 */
[----:B------:R-:W-:Y:S01]  /*1c20*/  UMOV UR7, 0x40004040 ;  /* 0x4000404000077882 */ /* 0x000fe20000000000 */
[----:B------:R-:W-:Y:S01]  /*1c30*/  UMOV UR5, 0x40004040 ;  /* 0x4000404000057882 */ /* 0x000fe20000000000 */
[----:B------:R-:W-:Y:S01]  /*1c40*/  UMOV UR38, 0x0 ;  /* 0x0000000000267882 */ /* 0x000fe20000000000 */
[----:B------:R-:W-:Y:S01]  /*1c50*/  UMOV UR39, 0x8210490 ;  /* 0x0821049000277882 */ /* 0x000fe20000000000 */
[----:B------:R-:W-:Y:S01]  /*1c60*/  UMOV UR40, 0x0 ;  /* 0x0000000000287882 */ /* 0x000fe20000000000 */
[----:B------:R-:W-:Y:S01]  /*1c70*/  UMOV UR41, 0x8210490 ;  /* 0x0821049000297882 */ /* 0x000fe20000000000 */
[----:B------:R2:W-:Y:S01]  /*1c80*/  UTCHMMA gdesc[UR6], gdesc[UR4], tmem[UR28], tmem[UR36], idesc[UR37], !UPT ;  /* 0x00ff2404060075ea */ /* 0x0005e2000f80001c */
[----:B------:R-:W-:Y:S01]  /*1c90*/  UMOV UR42, 0x0 ;  /* 0x00000000002a7882 */ /* 0x000fe20000000000 */
[----:B------:R-:W-:Y:S01]  /*1ca0*/  UMOV UR43, 0x8210490 ;  /* 0x08210490002b7882 */ /* 0x000fe20000000000 */
[----:B------:R2:W-:Y:S01]  /*1cb0*/  UTCHMMA gdesc[UR34], gdesc[UR32], tmem[UR28], tmem[UR38], idesc[UR39], UPT ;  /* 0x00ff2620220075ea */ /* 0x0005e2000b80001c */
[----:B------:R2:W-:Y:S01]  /*1cc0*/  UTCHMMA gdesc[UR10], gdesc[UR24], tmem[UR28], tmem[UR40], idesc[UR41], UPT ;  /* 0x00ff28180a0075ea */ /* 0x0005e2000b80001c */
[----:B------:R2:W-:Y:S01]  /*1cd0*/  UTCHMMA gdesc[UR26], gdesc[UR30], tmem[UR28], tmem[UR42], idesc[UR43], UPT ;  /* 0x00ff2a1e1a0075ea */ /* 0x0005e2000b80001c */
[----:B------:R-:W-:Y:S01]  /*1ce0*/  NOP ;  /* 0x0000000000007918 */ /* 0x000fe20000000000 */
.L_x_57:
[----:B------:R-:W-:Y:S01]  /*1cf0*/  ELECT P0, URZ, PT ;  /* 0x0000000000ff782f */ /* 0x000fe20003800000 */
[----:B--2---:R-:W-:Y:S01]  /*1d00*/  UMOV UR4, UR12 ;  /* 0x0000000c00047c82 */ /* 0x004fe20008000000 */
[----:B------:R-:W-:Y:S02]  /*1d10*/  UMOV UR5, URZ ;  /* 0x000000ff00057c82 */ /* 0x000fe40008000000 */
[----:B------:R-:W-:-:S13]  /*1d20*/  ISETP.LT.U32.AND P0, PT, R132, 0x20, P0 ;  /* 0x000000208400780c */ /* 0x000fda0000701070 */
[----:B------:R-:W-:Y:S01]  /*1d30*/  VOTEU.ANY UP0, P0 ;  /* 0x0000000000ff7886 */ /* 0x000fe20000000100 */
[----:B------:R-:W-:Y:S01]  /*1d40*/  VOTEU.ANY UP1, P0 ;  /* 0x0000000000ff7886 */ /* 0x000fe20000020100 */
[----:B------:R-:W-:-:S03]  /*1d50*/  ISETP.GE.U32.AND P0, PT, R12, 0x41, PT ;  /* 0x000000410c00780c */ /* 0x000fc60003f06070 */
[----:B------:R-:W-:Y:S02]  /*1d60*/  @UP0 UMOV UR4, UR4 ;  /* 0x0000000400040c82 */ /* 0x000fe40008000000 */
[----:B------:R2:W-:Y:S01]  /*1d70*/  @UP1 UTCBAR [UR4], URZ ;  /* 0x000000ff040013e9 */ /* 0x0005e200080000ff */
[----:B------:R-:W-:Y:S06]  /*1d80*/  BAR.SYNC.DEFER_BLOCKING 0x0 ;  /* 0x0000000000007b1d */ /* 0x000fec0000010000 */
[----:B------:R-:W3:Y:S02]  /*1d90*/  SYNCS.PHASECHK.TRANS64.TRYWAIT P1, [UR8+0x10010], RZ ;  /* 0x010010ffff0075a7 */ /* 0x000ee40008021108 */
[----:B--23--:R-:W-:Y:S05]  /*1da0*/  @!P1 BRA `(.L_x_58) ;  /* 0x0000001000149947 */ /* 0x00cfea0003800000 */
.L_x_71:
[----:B------:R-:W-:Y:S01]  /*1db0*/  UMOV UR4, URZ ;  /* 0x000000ff00047c82 */ /* 0x000fe20008000000 */
[----:B------:R-:W-:Y:S05]  /*1dc0*/  @!P0 BRA `(.L_x_55) ;  /* 0x0000000400648947 */ /* 0x000fea0003800000 */
[----:B------:R-:W2:Y:S01]  /*1dd0*/  LDCU UR44, c[0x0][0x3a0] ;  /* 0x00007400ff2c77ac */ /* 0x000ea20008000800 */
[----:B------:R-:W-:Y:S01]  /*1de0*/  UMOV UR9, 0x1 ;  /* 0x0000000100097882 */ /* 0x000fe20000000000 */
[----:B------:R-:W-:-:S05]  /*1df0*/  UMOV UR14, 0x40 ;  /* 0x00000040000e7882 */ /* 0x000fca0000000000 */
.L_x_62:
[----:B------:R-:W-:Y:S01]  /*1e00*/  BAR.SYNC.DEFER_BLOCKING 0x0 ;  /* 0x0000000000007b1d */ /* 0x000fe20000010000 */
[----:B------:R-:W-:Y:S01]  /*1e10*/  ULEA UR29, UR9, UR8, 0x3 ;  /* 0x00000008091d7291 */ /* 0x000fe2000f8e18ff */
[----:B------:R-:W-:Y:S01]  /*1e20*/  @!P3 IMAD.MOV.U32 R2, RZ, RZ, 0x8000 ;  /* 0x00008000ff02b424 */ /* 0x000fe200078e00ff */
[----:B------:R-:W-:Y:S01]  /*1e30*/  ELECT P1, URZ, PT ;  /* 0x0000000000ff782f */ /* 0x000fe20003820000 */
[----:B------:R-:W-:-:S03]  /*1e40*/  ULEA UR12, UR9, UR8, 0xe ;  /* 0x00000008090c7291 */ /* 0x000fc6000f8e70ff */
[----:B------:R-:W-:Y:S02]  /*1e50*/  ISETP.LT.U32.AND P1, PT, R132, 0x20, P1 ;  /* 0x000000208400780c */ /* 0x000fe40000f21070 */
[----:B------:R-:W-:Y:S01]  /*1e60*/  ELECT P0, URZ, PT ;  /* 0x0000000000ff782f */ /* 0x000fe20003800000 */
[----:B------:R-:W-:-:S03]  /*1e70*/  ULOP3.LUT UR24, UR18, 0x1, URZ, 0xc0, !UPT ;  /* 0x0000000112187892 */ /* 0x000fc6000f8ec0ff */
[----:B------:R-:W-:Y:S01]  /*1e80*/  ISETP.LT.U32.AND P0, PT, R132, 0x40, P0 ;  /* 0x000000408400780c */ /* 0x000fe20000701070 */
[----:B------:R-:W-:Y:S02]  /*1e90*/  UIADD3 UR5, UPT, UPT, UR12, 0x8000, URZ ;  /* 0x000080000c057890 */ /* 0x000fe4000fffe0ff */
[----:B------:R-:W-:Y:S02]  /*1ea0*/  ULEA UR26, UR24, UR19, 0x6 ;  /* 0x00000013181a7291 */ /* 0x000fe4000f8e30ff */
[----:B------:R-:W-:Y:S01]  /*1eb0*/  ULEA UR24, UR24, UR5, 0xd ;  /* 0x0000000518187291 */ /* 0x000fe2000f8e68ff */
[----:B------:R-:W-:Y:S01]  /*1ec0*/  UMOV UR27, UR14 ;  /* 0x0000000e001b7c82 */ /* 0x000fe20008000000 */
[----:B------:R-:W-:Y:S01]  /*1ed0*/  VOTEU.ANY UP0, P1 ;  /* 0x0000000000ff7886 */ /* 0x000fe20000800100 */
[----:B------:R-:W-:Y:S01]  /*1ee0*/  USHF.L.U32 UR6, UR4, 0x1f, URZ ;  /* 0x0000001f04067899 */ /* 0x000fe200080006ff */
[----:B------:R3:W-:Y:S01]  /*1ef0*/  @!P3 SYNCS.ARRIVE.TRANS64 RZ, [UR29+0x10000], R2 ;  /* 0x01000002ffffb9a7 */ /* 0x0007e2000800001d */
[----:B------:R5:W-:Y:S06]  /*1f00*/  MEMBAR.ALL.CTA ;  /* 0x0000000000007992 */ /* 0x000bec0000008000 */
[----:B-----5:R-:W5:Y:S01]  /*1f10*/  FENCE.VIEW.ASYNC.S ;  /* 0x00000000000073c6 */ /* 0x020f620000000000 */
[----:B------:R-:W-:Y:S01]  /*1f20*/  @UP0 UIADD3 UR13, UPT, UPT, UR29, 0x10000, URZ ;  /* 0x000100001d0d0890 */ /* 0x000fe2000fffe0ff */
[----:B-----5:R-:W-:Y:S01]  /*1f30*/  VOTEU.ANY UP0, P1 ;  /* 0x0000000000ff7886 */ /* 0x020fe20000800100 */
[----:B------:R-:W-:Y:S01]  /*1f40*/  VOTEU.ANY UP1, P0 ;  /* 0x0000000000ff7886 */ /* 0x000fe20000020100 */
[----:B---3--:R-:W-:-:S04]  /*1f50*/  IMAD.U32 R2, RZ, RZ, UR6 ;  /* 0x00000006ff027e24 */ /* 0x008fc8000f8e00ff */
[----:B------:R-:W-:Y:S01]  /*1f60*/  @UP1 UIADD3 UR25, UPT, UPT, UR29, 0x10000, URZ ;  /* 0x000100001d191890 */ /* 0x000fe2000fffe0ff */
[----:B------:R-:W-:Y:S01]  /*1f70*/  VOTEU.ANY UP1, P0 ;  /* 0x0000000000ff7886 */ /* 0x000fe20000020100 */
[----:B------:R-:W-:Y:S06]  /*1f80*/  BAR.SYNC.DEFER_BLOCKING 0x0 ;  /* 0x0000000000007b1d */ /* 0x000fec0000010000 */
[----:B------:R3:W-:Y:S01]  /*1f90*/  @UP0 UTMALDG.2D [UR12], [UR20] ;  /* 0x0000000c140005b4 */ /* 0x0007e20008008000 */
[----:B------:R-:W-:Y:S01]  /*1fa0*/  UISETP.NE.U32.AND UP0, UPT, UR18, URZ, UPT ;  /* 0x000000ff1200728c */ /* 0x000fe2000bf05070 */
[----:B------:R-:W-:Y:S06]  /*1fb0*/  BAR.SYNC.DEFER_BLOCKING 0x0 ;  /* 0x0000000000007b1d */ /* 0x000fec0000010000 */
[----:B------:R3:W-:Y:S02]  /*1fc0*/  @UP1 UTMALDG.2D [UR24], [UR22] ;  /* 0x00000018160015b4 */ /* 0x0007e40008008000 */
[----:B------:R-:W-:Y:S06]  /*1fd0*/  BAR.SYNC.DEFER_BLOCKING 0x0 ;  /* 0x0000000000007b1d */ /* 0x000fec0000010000 */
[----:B------:R-:W5:Y:S02]  /*1fe0*/  SYNCS.PHASECHK.TRANS64.TRYWAIT P0, [UR29+0x10000], R2 ;  /* 0x01000002ff0075a7 */ /* 0x000f64000800111d */
[----:B---3-5:R-:W-:Y:S05]  /*1ff0*/  @!P0 BRA `(.L_x_59) ;  /* 0x0000000c008c8947 */ /* 0x028fea0003800000 */
.L_x_72:
[----:B------:R-:W-:Y:S05]  /*2000*/  BRA.U UP0, `(.L_x_60) ;  /* 0x0000000100887547 */ /* 0x000fea000b800000 */
[----:B------:R-:W-:Y:S02]  /*2010*/  USHF.R.U32.HI UR10, URZ, 0x4, UR12 ;  /* 0x00000004ff0a7899 */ /* 0x000fe4000801160c */
[----:B------:R-:W-:Y:S02]  /*2020*/  USHF.R.U32.HI UR7, URZ, 0x4, UR5 ;  /* 0x00000004ff077899 */ /* 0x000fe40008011605 */
[----:B------:R-:W-:Y:S02]  /*2030*/  USGXT.U32 UR10, UR10, 0xe ;  /* 0x0000000e0a0a789a */ /* 0x000fe40008000000 */
[----:B------:R-:W-:Y:S02]  /*2040*/  USGXT.U32 UR7, UR7, 0xe ;  /* 0x0000000e0707789a */ /* 0x000fe40008000000 */
[----:B------:R-:W-:Y:S02]  /*2050*/  UIADD3 UR12, UP0, UPT, UR10, 0x2, URZ ;  /* 0x000000020a0c7890 */ /* 0x000fe4000ff1e0ff */
[----:B------:R-:W-:Y:S01]  /*2060*/  UIADD3 UR24, UP1, UPT, UR7, 0x2000080, URZ ;  /* 0x0200008007187890 */ /* 0x000fe2000ff3e0ff */
[----:B------:R-:W-:Y:S01]  /*2070*/  UMOV UR5, URZ ;  /* 0x000000ff00057c82 */ /* 0x000fe20008000000 */
[----:B------:R-:W-:Y:S01]  /*2080*/  UMOV UR6, URZ ;  /* 0x000000ff00067c82 */ /* 0x000fe20008000000 */
[----:B------:R-:W-:-:S02]  /*2090*/  UIADD3.X UR13, UPT, UPT, UR5, 0x40004040, URZ, UP0, !UPT ;  /* 0x40004040050d7890 */ /* 0x000fc400087fe4ff */
[----:B------:R-:W-:Y:S02]  /*20a0*/  UIADD3.X UR25, UPT, UPT, UR6, 0x40004040, URZ, UP1, !UPT ;  /* 0x4000404006197890 */ /* 0x000fe40008ffe4ff */
[----:B------:R-:W-:Y:S02]  /*20b0*/  UIADD3 UR26, UP0, UPT, UR12, 0x2, URZ ;  /* 0x000000020c1a7890 */ /* 0x000fe4000ff1e0ff */
[----:B------:R-:W-:Y:S02]  /*20c0*/  UIADD3 UR30, UP1, UPT, UR24, 0x80, URZ ;  /* 0x00000080181e7890 */ /* 0x000fe4000ff3e0ff */
[----:B------:R-:W-:Y:S02]  /*20d0*/  UIADD3 UR32, UP2, UPT, UR12, 0x4, URZ ;  /* 0x000000040c207890 */ /* 0x000fe4000ff5e0ff */
[----:B------:R-:W-:Y:S02]  /*20e0*/  UIADD3 UR34, UP3, UPT, UR24, 0x100, URZ ;  /* 0x0000010018227890 */ /* 0x000fe4000ff7e0ff */
[----:B------:R-:W-:-:S02]  /*20f0*/  ULOP3.LUT UR6, UR7, 0x2000000, URZ, 0xfc, !UPT ;  /* 0x0200000007067892 */ /* 0x000fc4000f8efcff */
[----:B------:R-:W-:Y:S02]  /*2100*/  UIADD3.X UR27, UPT, UPT, UR13, URZ, URZ, UP0, !UPT ;  /* 0x000000ff0d1b7290 */ /* 0x000fe400087fe4ff */
[----:B------:R-:W-:Y:S02]  /*2110*/  UIADD3.X UR31, UPT, UPT, UR25, URZ, URZ, UP1, !UPT ;  /* 0x000000ff191f7290 */ /* 0x000fe40008ffe4ff */
[----:B------:R-:W-:Y:S02]  /*2120*/  UIADD3.X UR33, UPT, UPT, UR13, URZ, URZ, UP2, !UPT ;  /* 0x000000ff0d217290 */ /* 0x000fe400097fe4ff */
[----:B------:R-:W-:Y:S01]  /*2130*/  UIADD3.X UR35, UPT, UPT, UR25, URZ, URZ, UP3, !UPT ;  /* 0x000000ff19237290 */ /* 0x000fe20009ffe4ff */
[----:B------:R-:W-:Y:S01]  /*2140*/  UMOV UR36, 0x0 ;  /* 0x0000000000247882 */ /* 0x000fe20000000000 */
[----:B------:R-:W-:Y:S01]  /*2150*/  UMOV UR37, 0x8210490 ;  /* 0x0821049000257882 */ /* 0x000fe20000000000 */
[----:B------:R-:W-:Y:S01]  /*2160*/  UMOV UR11, 0x40004040 ;  /* 0x40004040000b7882 */ /* 0x000fe20000000000 */
[----:B------:R-:W-:Y:S01]  /*2170*/  UMOV UR7, 0x40004040 ;  /* 0x4000404000077882 */ /* 0x000fe20000000000 */
[----:B------:R-:W-:Y:S01]  /*2180*/  UMOV UR38, 0x0 ;  /* 0x0000000000267882 */ /* 0x000fe20000000000 */
[----:B------:R-:W-:Y:S01]  /*2190*/  UMOV UR39, 0x8210490 ;  /* 0x0821049000277882 */ /* 0x000fe20000000000 */
[----:B------:R-:W-:Y:S01]  /*21a0*/  UMOV UR40, 0x0 ;  /* 0x0000000000287882 */ /* 0x000fe20000000000 */
[----:B------:R-:W-:Y:S01]  /*21b0*/  UMOV UR41, 0x8210490 ;  /* 0x0821049000297882 */ /* 0x000fe20000000000 */
[----:B------:R3:W-:Y:S01]  /*21c0*/  UTCHMMA gdesc[UR10], gdesc[UR6], tmem[UR28], tmem[UR36], idesc[UR37], UPT ;  /* 0x00ff24060a0075ea */ /* 0x0007e2000b80001c */
[----:B------:R-:W-:Y:S01]  /*21d0*/  UMOV UR42, 0x0 ;  /* 0x00000000002a7882 */ /* 0x000fe20000000000 */
[----:B------:R-:W-:Y:S01]  /*21e0*/  UMOV UR43, 0x8210490 ;  /* 0x08210490002b7882 */ /* 0x000fe20000000000 */
[----:B------:R3:W-:Y:S01]  /*21f0*/  UTCHMMA gdesc[UR12], gdesc[UR24], tmem[UR28], tmem[UR38], idesc[UR39], UPT ;  /* 0x00ff26180c0075ea */ /* 0x0007e2000b80001c */
[----:B------:R3:W-:Y:S01]  /*2200*/  UTCHMMA gdesc[UR26], gdesc[UR30], tmem[UR28], tmem[UR40], idesc[UR41], UPT ;  /* 0x00ff281e1a0075ea */ /* 0x0007e2000b80001c */
[----:B------:R3:W-:Y:S01]  /*2210*/  UTCHMMA gdesc[UR32], gdesc[UR34], tmem[UR28], tmem[UR42], idesc[UR43], UPT ;  /* 0x00ff2a22200075ea */ /* 0x0007e2000b80001c */
[----:B------:R-:W-:Y:S01]  /*2220*/  NOP ;  /* 0x0000000000007918 */ /* 0x000fe20000000000 */
.L_x_60:
[----:B------:R-:W-:Y:S01]  /*2230*/  ELECT P0, URZ, PT ;  /* 0x0000000000ff782f */ /* 0x000fe20003800000 */
[----:B---3--:R-:W-:-:S03]  /*2240*/  UIADD3 UR6, UPT, UPT, UR29, 0x10010, URZ ;  /* 0x000100101d067890 */ /* 0x008fc6000fffe0ff */
[----:B------:R-:W-:Y:S01]  /*2250*/  ISETP.LT.U32.AND P0, PT, R132, 0x20, P0 ;  /* 0x000000208400780c */ /* 0x000fe20000701070 */
[----:B------:R-:W-:-:S12]  /*2260*/  UMOV UR7, URZ ;  /* 0x000000ff00077c82 */ /* 0x000fd80008000000 */
[----:B------:R-:W-:Y:S01]  /*2270*/  VOTEU.ANY UP0, P0 ;  /* 0x0000000000ff7886 */ /* 0x000fe20000000100 */
[----:B------:R-:W-:-:S04]  /*2280*/  VOTEU.ANY UP1, P0 ;  /* 0x0000000000ff7886 */ /* 0x000fc80000020100 */
[----:B------:R-:W-:Y:S02]  /*2290*/  @UP0 UMOV UR6, UR6 ;  /* 0x0000000600060c82 */ /* 0x000fe40008000000 */
[----:B------:R3:W-:Y:S01]  /*22a0*/  @UP1 UTCBAR [UR6], URZ ;  /* 0x000000ff060013e9 */ /* 0x0007e200080000ff */
[----:B------:R-:W-:Y:S06]  /*22b0*/  BAR.SYNC.DEFER_BLOCKING 0x0 ;  /* 0x0000000000007b1d */ /* 0x000fec0000010000 */
[----:B------:R-:W5:Y:S02]  /*22c0*/  SYNCS.PHASECHK.TRANS64.TRYWAIT P0, [UR29+0x10010], R2 ;  /* 0x01001002ff0075a7 */ /* 0x000f64000800111d */
[----:B---3-5:R-:W-:Y:S05]  /*22d0*/  @!P0 BRA `(.L_x_61) ;  /* 0x0000000800e08947 */ /* 0x028fea0003800000 */
.L_x_73:
[----:B------:R-:W-:Y:S02]  /*22e0*/  UIADD3 UR9, UPT, UPT, UR9, 0x1, URZ ;  /* 0x0000000109097890 */ /* 0x000fe4000fffe0ff */
[----:B------:R-:W-:Y:S02]  /*22f0*/  UIADD3 UR14, UPT, UPT, UR14, 0x40, URZ ;  /* 0x000000400e0e7890 */ /* 0x000fe4000fffe0ff */
[----:B------:R-:W-:-:S04]  /*2300*/  UISETP.NE.U32.AND UP0, UPT, UR9, 0x2, UPT ;  /* 0x000000020900788c */ /* 0x000fc8000bf05070 */
[----:B------:R-:W-:Y:S02]  /*2310*/  USEL UR5, URZ, 0x1, UP0 ;  /* 0x00000001ff057887 */ /* 0x000fe40008000000 */
[----:B------:R-:W-:Y:S02]  /*2320*/  USEL UR9, UR9, URZ, UP0 ;  /* 0x000000ff09097287 */ /* 0x000fe40008000000 */
[----:B--2---:R-:W-:Y:S02]  /*2330*/  UISETP.GE.AND UP0, UPT, UR14, UR44, UPT ;  /* 0x0000002c0e00728c */ /* 0x004fe4000bf06270 */
[----:B------:R-:W-:-:S07]  /*2340*/  ULOP3.LUT UR4, UR4, UR5, URZ, 0x3c, !UPT ;  /* 0x0000000504047292 */ /* 0x000fce000f8e3cff */
[----:B------:R-:W-:Y:S05]  /*2350*/  BRA.U !UP0, `(.L_x_62) ;  /* 0xfffffff908a87547 */ /* 0x000fea000b83ffff */
.L_x_55:
[----:B-----5:R-:W-:Y:S06]  /*2360*/  BAR.SYNC.DEFER_BLOCKING 0x0 ;  /* 0x0000000000007b1d */ /* 0x020fec0000010000 */
[----:B------:R-:W-:Y:S04]  /*2370*/  BSSY.RECONVERGENT B4, `(.L_x_63) ;  /* 0x0000004000047945 */ /* 0x000fe80003800200 */
[----:B------:R-:W-:Y:S05]  /*2380*/  @P3 BRA `(.L_x_64) ;  /* 0x0000000000083947 */ /* 0x000fea0003800000 */
[----:B------:R-:W2:Y:S02]  /*2390*/  SYNCS.CCTL.IV [UR8+0x10000] ;  /* 0x01000000ff0079b1 */ /* 0x000ea40008000008 */
[----:B--2---:R-:W2:Y:S02]  /*23a0*/  SYNCS.CCTL.IV [UR8+0x10010] ;  /* 0x01001000ff0079b1 */ /* 0x004ea40008000008 */
.L_x_64:
[----:B------:R-:W-:Y:S05]  /*23b0*/  BSYNC.RECONVERGENT B4 ;  /* 0x0000000000047941 */ /* 0x000fea0003800200 */
.L_x_63:
[----:B--2---:R-:W-:Y:S06]  /*23c0*/  BAR.SYNC.DEFER_BLOCKING 0x0 ;  /* 0x0000000000007b1d */ /* 0x004fec0000010000 */
[----:B------:R-:W-:Y:S04]  /*23d0*/  BSSY.RECONVERGENT B4, `(.L_x_65) ;  /* 0x0000004000047945 */ /* 0x000fe80003800200 */
[----:B------:R-:W-:Y:S05]  /*23e0*/  @P3 BRA `(.L_x_66) ;  /* 0x0000000000083947 */ /* 0x000fea0003800000 */
[----:B------:R-:W2:Y:S02]  /*23f0*/  SYNCS.CCTL.IV [UR8+0x10008] ;  /* 0x01000800ff0079b1 */ /* 0x000ea40008000008 */
[----:B--2---:R-:W2:Y:S02]  /*2400*/  SYNCS.CCTL.IV [UR8+0x10018] ;  /* 0x01001800ff0079b1 */ /* 0x004ea40008000008 */
.L_x_66:
[----:B------:R-:W-:Y:S05]  /*2410*/  BSYNC.RECONVERGENT B4 ;  /* 0x0000000000047941 */ /* 0x000fea0003800200 */
.L_x_65:
[----:B------:R-:W-:Y:S01]  /*2420*/  USHF.L.U32 UR4, UR18, 0x15, URZ ;  /* 0x0000001512047899 */ /* 0x000fe200080006ff */
[C---:B------:R-:W-:Y:S01]  /*2430*/  IMAD.SHL.U32 R2, R0.reuse, 0x80, RZ ;  /* 0x0000008000027824 */ /* 0x040fe200078e00ff */
[----:B------:R-:W-:Y:S01]  /*2440*/  ELECT P0, URZ, PT ;  /* 0x0000000000ff782f */ /* 0x000fe20003800000 */
[----:B------:R-:W-:Y:S01]  /*2450*/  IMAD.SHL.U32 R3, R0, 0x10, RZ ;  /* 0x0000001000037824 */ /* 0x000fe200078e00ff */
[----:B------:R-:W-:Y:S02]  /*2460*/  ULOP3.LUT UR4, UR4, 0x600000, URZ, 0xc0, !UPT ;  /* 0x0060000004047892 */ /* 0x000fe4000f8ec0ff */
[----:B------:R-:W-:Y:S01]  /*2470*/  LOP3.LUT R0, R2, 0x3f80, RZ, 0xc0, !PT ;  /* 0x00003f8002007812 */ /* 0x000fe200078ec0ff */
[----:B------:R-:W-:Y:S01]  /*2480*/  ULOP3.LUT UR18, UR18, 0x1, URZ, 0xc0, !UPT ;  /* 0x0000000112127892 */ /* 0x000fe2000f8ec0ff */
[----:B------:R-:W-:Y:S01]  /*2490*/  ISETP.LT.U32.AND P0, PT, R132, 0x40, P0 ;  /* 0x000000408400780c */ /* 0x000fe20000701070 */
[----:B------:R-:W-:Y:S01]  /*24a0*/  UIADD3 UR4, UPT, UPT, UR28, UR4, URZ ;  /* 0x000000041c047290 */ /* 0x000fe2000fffe0ff */
[----:B------:R-:W-:Y:S01]  /*24b0*/  LOP3.LUT R0, R0, 0x70, R3, 0xf8, !PT ;  /* 0x0000007000007812 */ /* 0x000fe200078ef803 */
[----:B------:R-:W-:Y:S01]  /*24c0*/  ULEA UR5, UR18, UR19, 0x6 ;  /* 0x0000001312057291 */ /* 0x000fe2000f8e30ff */
[----:B------:R-:W-:-:S02]  /*24d0*/  UMOV UR6, UR15 ;  /* 0x0000000f00067c82 */ /* 0x000fc40008000000 */
[C---:B------:R-:W-:Y:S02]  /*24e0*/  LOP3.LUT R2, R0.reuse, 0x10, RZ, 0x3c, !PT ;  /* 0x0000001000027812 */ /* 0x040fe400078e3cff */
[----:B------:R-:W-:Y:S02]  /*24f0*/  LOP3.LUT R3, R0, 0x20, RZ, 0x3c, !PT ;  /* 0x0000002000037812 */ /* 0x000fe400078e3cff */
[----:B----4-:R-:W3:Y:S01]  /*2500*/  LDTM.x128 R4, tmem[UR4] ;  /* 0x00000004000479ee */ /* 0x010ee200083c0000 */
[----:B------:R-:W-:Y:S01]  /*2510*/  NOP ;  /* 0x0000000000007918 */ /* 0x000fe20000000000 */
[----:B------:R-:W-:Y:S01]  /*2520*/  ULEA UR4, UR18, UR8, 0xe ;  /* 0x0000000812047291 */ /* 0x000fe2000f8e70ff */
[----:B---3--:R-:W-:Y:S01]  /*2530*/  VOTEU.ANY UP1, P0 ;  /* 0x0000000000ff7886 */ /* 0x008fe20000020100 */
[----:B------:R-:W-:Y:S01]  /*2540*/  VOTEU.ANY UP0, P0 ;  /* 0x0000000000ff7886 */ /* 0x000fe20000000100 */
[----:B------:R-:W-:Y:S02]  /*2550*/  F2FP.BF16.F32.PACK_AB R4, R5, R4 ;  /* 0x000000040504723e */ /* 0x000fe400000010ff */
[----:B------:R-:W-:-:S02]  /*2560*/  F2FP.BF16.F32.PACK_AB R68, R69, R68 ;  /* 0x000000444544723e */ /* 0x000fc400000010ff */
[----:B------:R-:W-:Y:S02]  /*2570*/  F2FP.BF16.F32.PACK_AB R5, R7, R6 ;  /* 0x000000060705723e */ /* 0x000fe400000010ff */
[----:B------:R-:W-:Y:S02]  /*2580*/  F2FP.BF16.F32.PACK_AB R12, R13, R12 ;  /* 0x0000000c0d0c723e */ /* 0x000fe400000010ff */
[----:B------:R-:W-:Y:S02]  /*2590*/  F2FP.BF16.F32.PACK_AB R69, R71, R70 ;  /* 0x000000464745723e */ /* 0x000fe400000010ff */
[----:B------:R-:W-:Y:S02]  /*25a0*/  F2FP.BF16.F32.PACK_AB R76, R77, R76 ;  /* 0x0000004c4d4c723e */ /* 0x000fe400000010ff */
[----:B------:R-:W-:Y:S02]  /*25b0*/  F2FP.BF16.F32.PACK_AB R6, R9, R8 ;  /* 0x000000080906723e */ /* 0x000fe400000010ff */
[----:B------:R-:W-:-:S02]  /*25c0*/  F2FP.BF16.F32.PACK_AB R7, R11, R10 ;  /* 0x0000000a0b07723e */ /* 0x000fc400000010ff */
[----:B------:R-:W-:Y:S02]  /*25d0*/  F2FP.BF16.F32.PACK_AB R13, R15, R14 ;  /* 0x0000000e0f0d723e */ /* 0x000fe400000010ff */
[----:B------:R-:W-:Y:S01]  /*25e0*/  F2FP.BF16.F32.PACK_AB R20, R21, R20 ;  /* 0x000000141514723e */ /* 0x000fe200000010ff */
[----:B--2---:R2:W-:Y:S01]  /*25f0*/  STS.128 [R0+UR8], R4 ;  /* 0x0000000400007988 */ /* 0x0045e20008000c08 */
[----:B------:R-:W-:Y:S02]  /*2600*/  F2FP.BF16.F32.PACK_AB R70, R73, R72 ;  /* 0x000000484946723e */ /* 0x000fe400000010ff */
[----:B------:R-:W-:Y:S02]  /*2610*/  F2FP.BF16.F32.PACK_AB R71, R75, R74 ;  /* 0x0000004a4b47723e */ /* 0x000fe400000010ff */
[----:B------:R-:W-:Y:S02]  /*2620*/  F2FP.BF16.F32.PACK_AB R77, R79, R78 ;  /* 0x0000004e4f4d723e */ /* 0x000fe400000010ff */
[----:B------:R-:W-:Y:S01]  /*2630*/  F2FP.BF16.F32.PACK_AB R84, R85, R84 ;  /* 0x000000545554723e */ /* 0x000fe200000010ff */
[----:B------:R3:W-:Y:S01]  /*2640*/  STS.128 [R0+UR8+0x4000], R68 ;  /* 0x0040004400007988 */ /* 0x0007e20008000c08 */
[----:B------:R-:W-:-:S02]  /*2650*/  F2FP.BF16.F32.PACK_AB R14, R17, R16 ;  /* 0x00000010110e723e */ /* 0x000fc400000010ff */
[----:B------:R-:W-:Y:S02]  /*2660*/  F2FP.BF16.F32.PACK_AB R15, R19, R18 ;  /* 0x00000012130f723e */ /* 0x000fe400000010ff */
[----:B------:R-:W-:Y:S02]  /*2670*/  F2FP.BF16.F32.PACK_AB R21, R23, R22 ;  /* 0x000000161715723e */ /* 0x000fe400000010ff */
[----:B------:R-:W-:Y:S01]  /*2680*/  F2FP.BF16.F32.PACK_AB R28, R29, R28 ;  /* 0x0000001c1d1c723e */ /* 0x000fe200000010ff */
[----:B------:R4:W-:Y:S01]  /*2690*/  STS.128 [R2+UR8], R12 ;  /* 0x0000000c02007988 */ /* 0x0009e20008000c08 */
[----:B------:R-:W-:Y:S02]  /*26a0*/  F2FP.BF16.F32.PACK_AB R78, R81, R80 ;  /* 0x00000050514e723e */ /* 0x000fe400000010ff */
[----:B------:R-:W-:Y:S02]  /*26b0*/  F2FP.BF16.F32.PACK_AB R79, R83, R82 ;  /* 0x00000052534f723e */ /* 0x000fe400000010ff */
[----:B------:R-:W-:-:S02]  /*26c0*/  F2FP.BF16.F32.PACK_AB R85, R87, R86 ;  /* 0x000000565755723e */ /* 0x000fc400000010ff */
[----:B------:R-:W-:Y:S01]  /*26d0*/  F2FP.BF16.F32.PACK_AB R92, R93, R92 ;  /* 0x0000005c5d5c723e */ /* 0x000fe200000010ff */
[----:B------:R4:W-:Y:S01]  /*26e0*/  STS.128 [R2+UR8+0x4000], R76 ;  /* 0x0040004c02007988 */ /* 0x0009e20008000c08 */
[----:B------:R-:W-:Y:S02]  /*26f0*/  F2FP.BF16.F32.PACK_AB R22, R25, R24 ;  /* 0x000000181916723e */ /* 0x000fe400000010ff */
[----:B------:R-:W-:Y:S02]  /*2700*/  F2FP.BF16.F32.PACK_AB R23, R27, R26 ;  /* 0x0000001a1b17723e */ /* 0x000fe400000010ff */
[----:B------:R-:W-:Y:S02]  /*2710*/  F2FP.BF16.F32.PACK_AB R29, R31, R30 ;  /* 0x0000001e1f1d723e */ /* 0x000fe400000010ff */
[----:B------:R-:W-:Y:S01]  /*2720*/  F2FP.BF16.F32.PACK_AB R36, R37, R36 ;  /* 0x000000242524723e */ /* 0x000fe200000010ff */
[----:B------:R4:W-:Y:S01]  /*2730*/  STS.128 [R3+UR8], R20 ;  /* 0x0000001403007988 */ /* 0x0009e20008000c08 */
[----:B------:R-:W-:-:S02]  /*2740*/  F2FP.BF16.F32.PACK_AB R86, R89, R88 ;  /* 0x000000585956723e */ /* 0x000fc400000010ff */
[----:B------:R-:W-:Y:S02]  /*2750*/  F2FP.BF16.F32.PACK_AB R87, R91, R90 ;  /* 0x0000005a5b57723e */ /* 0x000fe400000010ff */
[----:B------:R-:W-:Y:S02]  /*2760*/  F2FP.BF16.F32.PACK_AB R93, R95, R94 ;  /* 0x0000005e5f5d723e */ /* 0x000fe400000010ff */
[----:B------:R-:W-:Y:S01]  /*2770*/  F2FP.BF16.F32.PACK_AB R100, R101, R100 ;  /* 0x000000646564723e */ /* 0x000fe200000010ff */
[----:B------:R4:W-:Y:S01]  /*2780*/  STS.128 [R3+UR8+0x4000], R84 ;  /* 0x0040005403007988 */ /* 0x0009e20008000c08 */
[----:B------:R-:W-:Y:S02]  /*2790*/  F2FP.BF16.F32.PACK_AB R30, R33, R32 ;  /* 0x00000020211e723e */ /* 0x000fe400000010ff */
[----:B------:R-:W-:Y:S02]  /*27a0*/  F2FP.BF16.F32.PACK_AB R31, R35, R34 ;  /* 0x00000022231f723e */ /* 0x000fe400000010ff */
[----:B------:R-:W-:-:S02]  /*27b0*/  F2FP.BF16.F32.PACK_AB R37, R39, R38 ;  /* 0x000000262725723e */ /* 0x000fc400000010ff */
[----:B------:R-:W-:Y:S02]  /*27c0*/  F2FP.BF16.F32.PACK_AB R44, R45, R44 ;  /* 0x0000002c2d2c723e */ /* 0x000fe400000010ff */
[----:B------:R-:W-:Y:S02]  /*27d0*/  F2FP.BF16.F32.PACK_AB R94, R97, R96 ;  /* 0x00000060615e723e */ /* 0x000fe400000010ff */
[----:B------:R-:W-:Y:S02]  /*27e0*/  F2FP.BF16.F32.PACK_AB R95, R99, R98 ;  /* 0x00000062635f723e */ /* 0x000fe400000010ff */
[----:B------:R-:W-:Y:S02]  /*27f0*/  F2FP.BF16.F32.PACK_AB R101, R103, R102 ;  /* 0x000000666765723e */ /* 0x000fe400000010ff */
[----:B------:R-:W-:Y:S02]  /*2800*/  F2FP.BF16.F32.PACK_AB R108, R109, R108 ;  /* 0x0000006c6d6c723e */ /* 0x000fe400000010ff */
[----:B------:R-:W-:-:S02]  /*2810*/  LOP3.LUT R8, R0, 0x30, RZ, 0x3c, !PT ;  /* 0x0000003000087812 */ /* 0x000fc400078e3cff */
[----:B------:R-:W-:Y:S02]  /*2820*/  F2FP.BF16.F32.PACK_AB R38, R41, R40 ;  /* 0x000000282926723e */ /* 0x000fe400000010ff */
[----:B------:R-:W-:Y:S01]  /*2830*/  F2FP.BF16.F32.PACK_AB R39, R43, R42 ;  /* 0x0000002a2b27723e */ /* 0x000fe200000010ff */
[----:B------:R4:W-:Y:S01]  /*2840*/  STS.128 [R8+UR8], R28 ;  /* 0x0000001c08007988 */ /* 0x0009e20008000c08 */
[----:B------:R-:W-:Y:S02]  /*2850*/  F2FP.BF16.F32.PACK_AB R45, R47, R46 ;  /* 0x0000002e2f2d723e */ /* 0x000fe400000010ff */
[----:B------:R-:W-:Y:S01]  /*2860*/  F2FP.BF16.F32.PACK_AB R52, R53, R52 ;  /* 0x000000343534723e */ /* 0x000fe200000010ff */
[----:B------:R4:W-:Y:S01]  /*2870*/  STS.128 [R8+UR8+0x4000], R92 ;  /* 0x0040005c08007988 */ /* 0x0009e20008000c08 */
[----:B------:R-:W-:Y:S02]  /*2880*/  F2FP.BF16.F32.PACK_AB R102, R105, R104 ;  /* 0x000000686966723e */ /* 0x000fe400000010ff */
[----:B------:R-:W-:-:S02]  /*2890*/  F2FP.BF16.F32.PACK_AB R103, R107, R106 ;  /* 0x0000006a6b67723e */ /* 0x000fc400000010ff */
[----:B------:R-:W-:Y:S02]  /*28a0*/  F2FP.BF16.F32.PACK_AB R109, R111, R110 ;  /* 0x0000006e6f6d723e */ /* 0x000fe400000010ff */
[----:B------:R-:W-:Y:S02]  /*28b0*/  F2FP.BF16.F32.PACK_AB R116, R117, R116 ;  /* 0x000000747574723e */ /* 0x000fe400000010ff */
[----:B------:R-:W-:Y:S02]  /*28c0*/  LOP3.LUT R9, R0, 0x40, RZ, 0x3c, !PT ;  /* 0x0000004000097812 */ /* 0x000fe400078e3cff */
[----:B------:R-:W-:Y:S02]  /*28d0*/  F2FP.BF16.F32.PACK_AB R46, R49, R48 ;  /* 0x00000030312e723e */ /* 0x000fe400000010ff */
[----:B------:R-:W-:Y:S01]  /*28e0*/  F2FP.BF16.F32.PACK_AB R47, R51, R50 ;  /* 0x00000032332f723e */ /* 0x000fe200000010ff */
[----:B------:R4:W-:Y:S01]  /*28f0*/  STS.128 [R9+UR8], R36 ;  /* 0x0000002409007988 */ /* 0x0009e20008000c08 */
[----:B------:R-:W-:-:S02]  /*2900*/  F2FP.BF16.F32.PACK_AB R53, R55, R54 ;  /* 0x000000363735723e */ /* 0x000fc400000010ff */
[----:B------:R-:W-:Y:S01]  /*2910*/  F2FP.BF16.F32.PACK_AB R60, R61, R60 ;  /* 0x0000003c3d3c723e */ /* 0x000fe200000010ff */
[----:B------:R4:W-:Y:S01]  /*2920*/  STS.128 [R9+UR8+0x4000], R100 ;  /* 0x0040006409007988 */ /* 0x0009e20008000c08 */
        /* <DEDUP_REMOVED lines=13> */
[C---:B--2---:R-:W-:Y:S02]  /*2a00*/  LOP3.LUT R4, R0.reuse, 0x60, RZ, 0x3c, !PT ;  /* 0x0000006000047812 */ /* 0x044fe400078e3cff */
[----:B------:R-:W-:Y:S02]  /*2a10*/  F2FP.BF16.F32.PACK_AB R62, R65, R64 ;  /* 0x00000040413e723e */ /* 0x000fe400000010ff */
[----:B------:R-:W-:Y:S01]  /*2a20*/  F2FP.BF16.F32.PACK_AB R63, R67, R66 ;  /* 0x00000042433f723e */ /* 0x000fe200000010ff */
[----:B------:R4:W-:Y:S01]  /*2a30*/  STS.128 [R4+UR8], R52 ;  /* 0x0000003404007988 */ /* 0x0009e20008000c08 */
[----:B------:R-:W-:Y:S02]  /*2a40*/  F2FP.BF16.F32.PACK_AB R126, R129, R128 ;  /* 0x00000080817e723e */ /* 0x000fe400000010ff */
[----:B------:R-:W-:Y:S01]  /*2a50*/  F2FP.BF16.F32.PACK_AB R127, R131, R130 ;  /* 0x00000082837f723e */ /* 0x000fe200000010ff */
[----:B------:R4:W-:Y:S01]  /*2a60*/  STS.128 [R4+UR8+0x4000], R116 ;  /* 0x0040007404007988 */ /* 0x0009e20008000c08 */
[----:B---3--:R-:W-:-:S05]  /*2a70*/  LOP3.LUT R0, R0, 0x70, RZ, 0x3c, !PT ;  /* 0x0000007000007812 */ /* 0x008fca00078e3cff */
[----:B------:R4:W-:Y:S04]  /*2a80*/  STS.128 [R0+UR8], R60 ;  /* 0x0000003c00007988 */ /* 0x0009e80008000c08 */
[----:B------:R4:W-:Y:S01]  /*2a90*/  STS.128 [R0+UR8+0x4000], R124 ;  /* 0x0040007c00007988 */ /* 0x0009e20008000c08 */
[----:B------:R2:W-:Y:S06]  /*2aa0*/  MEMBAR.ALL.CTA ;  /* 0x0000000000007992 */ /* 0x0005ec0000008000 */
[----:B--2---:R-:W2:Y:S02]  /*2ab0*/  FENCE.VIEW.ASYNC.S ;  /* 0x00000000000073c6 */ /* 0x004ea40000000000 */
[----:B--2---:R-:W-:Y:S06]  /*2ac0*/  BAR.SYNC.DEFER_BLOCKING 0x0 ;  /* 0x0000000000007b1d */ /* 0x004fec0000010000 */
[----:B------:R4:W-:Y:S01]  /*2ad0*/  @UP1 UTMASTG.2D [UR4], [UR16] ;  /* 0x00000004100013b5 */ /* 0x0009e20008008000 */
[----:B------:R0:W-:Y:S01]  /*2ae0*/  UTMACMDFLUSH ;  /* 0x00000000000079b7 */ /* 0x0001e20000000000 */
[----:B------:R-:W-:-:S04]  /*2af0*/  DEPBAR.LE SB0, 0x0 ;  /* 0x000080000000791a */ /* 0x000fc80000000000 */
[----:B------:R-:W-:Y:S08]  /*2b00*/  BAR.SYNC.DEFER_BLOCKING 0x0 ;  /* 0x0000000000007b1d */ /* 0x000ff00000010000 */
[----:B------:R-:W-:Y:S06]  /*2b10*/  BAR.SYNC.DEFER_BLOCKING 0x0 ;  /* 0x0000000000007b1d */ /* 0x000fec0000010000 */
[----:B----4-:R-:W-:Y:S05]  /*2b20*/  @P2 BRA `(.L_x_67) ;  /* 0x0000000000a02947 */ /* 0x010fea0003800000 */
[----:B------:R-:W2:Y:S01]  /*2b30*/  S2UR UR5, SR_CgaCtaId ;  /* 0x00000000000579c3 */ /* 0x000ea20000008800 */
[----:B------:R-:W-:Y:S01]  /*2b40*/  NOP ;  /* 0x0000000000007918 */ /* 0x000fe20000000000 */
[----:B------:R-:W-:Y:S01]  /*2b50*/  UMOV UR4, 0x50 ;  /* 0x0000005000047882 */ /* 0x000fe20000000000 */
[----:B------:R-:W-:Y:S02]  /*2b60*/  IMAD.U32 R0, RZ, RZ, UR28 ;  /* 0x0000001cff007e24 */ /* 0x000fe4000f8e00ff */
[----:B------:R-:W-:Y:S02]  /*2b70*/  IMAD.MOV.U32 R3, RZ, RZ, 0xf ;  /* 0x0000000fff037424 */ /* 0x000fe400078e00ff */
[----:B------:R-:W-:Y:S01]  /*2b80*/  IMAD.MOV.U32 R7, RZ, RZ, 0x1 ;  /* 0x00000001ff077424 */ /* 0x000fe200078e00ff */
[----:B------:R-:W-:-:S04]  /*2b90*/  LOP3.LUT R0, R0, 0xffff, RZ, 0xc0, !PT ;  /* 0x0000ffff00007812 */ /* 0x000fc800078ec0ff */
[----:B------:R-:W-:-:S05]  /*2ba0*/  SHF.R.U32.HI R0, RZ, 0x5, R0 ;  /* 0x00000005ff007819 */ /* 0x000fca0000011600 */
[----:B------:R-:W-:Y:S01]  /*2bb0*/  VIADD R2, R0, 0x10 ;  /* 0x0000001000027836 */ /* 0x000fe20000000000 */
[----:B------:R-:W-:Y:S01]  /*2bc0*/  SHF.L.U32 R0, R3, R0, RZ ;  /* 0x0000000003007219 */ /* 0x000fe200000006ff */
[----:B--2---:R-:W-:-:S03]  /*2bd0*/  ULEA UR6, UR5, UR4, 0x18 ;  /* 0x0000000405067291 */ /* 0x004fc6000f8ec0ff */
[----:B------:R-:W-:-:S04]  /*2be0*/  SHF.L.U32 R3, R7, R2, RZ ;  /* 0x0000000207037219 */ /* 0x000fc800000006ff */
[----:B------:R-:W-:Y:S02]  /*2bf0*/  LOP3.LUT R0, R3, R0, RZ, 0xfc, !PT ;  /* 0x0000000003007212 */ /* 0x000fe400078efcff */
[----:B------:R-:W2:Y:S02]  /*2c00*/  LDS R5, [UR6] ;  /* 0x00000006ff057984 */ /* 0x000ea40008000800 */
[C---:B------:R-:W-:Y:S02]  /*2c10*/  LOP3.LUT R2, R0.reuse, 0xffff, RZ, 0xc0, !PT ;  /* 0x0000ffff00027812 */ /* 0x040fe400078ec0ff */
[----:B--2---:R-:W-:-:S04]  /*2c20*/  LOP3.LUT R3, R0, 0xffff, R5, 0x80, !PT ;  /* 0x0000ffff00037812 */ /* 0x004fc800078e8005 */
[----:B------:R-:W-:-:S13]  /*2c30*/  ISETP.NE.AND P0, PT, R3, R2, PT ;  /* 0x000000020300720c */ /* 0x000fda0003f05270 */
[----:B------:R-:W-:Y:S05]  /*2c40*/  @P0 BRA `(.L_x_68) ;  /* 0x0000000000500947 */ /* 0x000fea0003800000 */
[----:B------:R-:W-:Y:S02]  /*2c50*/  SHF.R.U32.HI R5, RZ, 0x10, R5 ;  /* 0x00000010ff057819 */ /* 0x000fe40000011605 */
[----:B------:R-:W-:-:S04]  /*2c60*/  SHF.R.U32.HI R2, RZ, 0x10, R0 ;  /* 0x00000010ff027819 */ /* 0x000fc80000011600 */
[----:B------:R-:W-:-:S04]  /*2c70*/  LOP3.LUT R5, R5, R2, RZ, 0xc0, !PT ;  /* 0x0000000205057212 */ /* 0x000fc800078ec0ff */
[----:B------:R-:W-:-:S13]  /*2c80*/  ISETP.NE.AND P0, PT, R5, R2, PT ;  /* 0x000000020500720c */ /* 0x000fda0003f05270 */
[----:B------:R-:W-:Y:S05]  /*2c90*/  @P0 BRA `(.L_x_69) ;  /* 0x0000000000300947 */ /* 0x000fea0003800000 */
[----:B------:R-:W-:Y:S01]  /*2ca0*/  R2UR UR4, R0 ;  /* 0x00000000000472ca */ /* 0x000fe200000e0000 */
[----:B------:R-:W-:Y:S01]  /*2cb0*/  VOTEU.ANY UR5, UPT, PT ;  /* 0x0000000000057886 */ /* 0x000fe200038e0100 */
[----:B------:R-:W2:Y:S01]  /*2cc0*/  S2R R0, SR_LANEID ;  /* 0x0000000000007919 */ /* 0x000ea20000000000 */
[----:B------:R-:W-:-:S10]  /*2cd0*/  UFLO.U32 UR5, UR5 ;  /* 0x00000005000572bd */ /* 0x000fd400080e0000 */
[----:B------:R-:W-:-:S06]  /*2ce0*/  ULOP3.LUT UR4, URZ, UR4, URZ, 0x33, !UPT ;  /* 0x00000004ff047292 */ /* 0x000fcc000f8e33ff */
[----:B------:R-:W-:-:S04]  /*2cf0*/  IMAD.U32 R2, RZ, RZ, UR4 ;  /* 0x00000004ff027e24 */ /* 0x000fc8000f8e00ff */
[----:B------:R-:W3:Y:S02]  /*2d00*/  REDUX UR7, R2 ;  /* 0x00000000020773c4 */ /* 0x000ee40000000000 */
[----:B------:R4:W-:Y:S01]  /*2d10*/  UTCATOMSWS.AND URZ, UR4 ;  /* 0x0000000400ff79e3 */ /* 0x0009e20008000000 */
[----:B--2---:R-:W-:Y:S01]  /*2d20*/  ISETP.EQ.U32.AND P0, PT, R0, UR5, PT ;  /* 0x0000000500007c0c */ /* 0x004fe2000bf02070 */
[----:B---3--:R-:W-:-:S12]  /*2d30*/  IMAD.U32 R0, RZ, RZ, UR7 ;  /* 0x00000007ff007e24 */ /* 0x008fd8000f8e00ff */
[----:B------:R4:W-:Y:S01]  /*2d40*/  @P0 ATOMS.AND RZ, [UR6], R0 ;  /* 0x00000000ffff098c */ /* 0x0009e2000a800006 */
[----:B------:R-:W-:Y:S05]  /*2d50*/  BRA `(.L_x_67) ;  /* 0x0000000000147947 */ /* 0x000fea0003800000 */
.L_x_69:
[----:B------:R-:W-:-:S07]  /*2d60*/  MOV R2, 0x2d80 ;  /* 0x00002d8000027802 */ /* 0x000fce0000000f00 */
[----:B-1----:R-:W-:Y:S05]  /*2d70*/  CALL.REL.NOINC `($__internal_0_$__cuda_sm10x_tcgen05_guardrail_trap_col_being_dealloced_not_returned_by_alloc) ;  /* 0x0000000000447944 */ /* 0x002fea0003c00000 */
[----:B------:R-:W-:Y:S05]  /*2d80*/  BRA `(.L_x_67) ;  /* 0x0000000000087947 */ /* 0x000fea0003800000 */
.L_x_68:
[----:B------:R-:W-:-:S07]  /*2d90*/  MOV R2, 0x2db0 ;  /* 0x00002db000027802 */ /* 0x000fce0000000f00 */
[----:B-1----:R-:W-:Y:S05]  /*2da0*/  CALL.REL.NOINC `($__internal_2_$__cuda_sm10x_tcgen05_guardrail_trap_unallocated_columns_being_dealloced) ;  /* 0x0000000000507944 */ /* 0x002fea0003c00000 */
.L_x_67:
[----:B------:R-:W-:Y:S01]  /*2db0*/  NOP ;  /* 0x0000000000007918 */ /* 0x000fe20000000000 */
[----:B----4-:R-:W-:Y:S05]  /*2dc0*/  EXIT ;  /* 0x000000000000794d */ /* 0x010fea0003800000 */
.L_x_56:
[----:B------:R-:W2:Y:S02]  /*2dd0*/  SYNCS.PHASECHK.TRANS64.TRYWAIT P0, [UR8+0x10000], RZ ;  /* 0x010000ffff0075a7 */ /* 0x000ea40008001108 */
[----:B--2---:R-:W-:Y:S05]  /*2de0*/  @!P0 BRA `(.L_x_56) ;  /* 0xfffffffc00f88947 */ /* 0x004fea000383ffff */
[----:B------:R-:W-:Y:S05]  /*2df0*/  BRA `(.L_x_70) ;  /* 0xffffffec00407947 */ /* 0x000fea000383ffff */
.L_x_58:
[----:B------:R-:W2:Y:S02]  /*2e00*/  SYNCS.PHASECHK.TRANS64.TRYWAIT P1, [UR8+0x10010], RZ ;  /* 0x010010ffff0075a7 */ /* 0x000ea40008021108 */
[----:B--2---:R-:W-:Y:S05]  /*2e10*/  @!P1 BRA `(.L_x_58) ;  /* 0xfffffffc00f89947 */ /* 0x004fea000383ffff */
[----:B------:R-:W-:Y:S05]  /*2e20*/  BRA `(.L_x_71) ;  /* 0xffffffec00e07947 */ /* 0x000fea000383ffff */
.L_x_59:
[----:B------:R-:W3:Y:S02]  /*2e30*/  SYNCS.PHASECHK.TRANS64.TRYWAIT P0, [UR29+0x10000], R2 ;  /* 0x01000002ff0075a7 */ /* 0x000ee4000800111d */
[----:B---3--:R-:W-:Y:S05]  /*2e40*/  @!P0 BRA `(.L_x_59) ;  /* 0xfffffffc00f88947 */ /* 0x008fea000383ffff */
[----:B------:R-:W-:Y:S05]  /*2e50*/  BRA `(.L_x_72) ;  /* 0xfffffff000687947 */ /* 0x000fea000383ffff */
.L_x_61:
[----:B------:R-:W3:Y:S02]  /*2e60*/  SYNCS.PHASECHK.TRANS64.TRYWAIT P0, [UR29+0x10010], R2 ;  /* 0x01001002ff0075a7 */ /* 0x000ee4000800111d */
[----:B---3--:R-:W-:Y:S05]  /*2e70*/  @!P0 BRA `(.L_x_61) ;  /* 0xfffffffc00f88947 */ /* 0x008fea000383ffff */
[----:B------:R-:W-:Y:S05]  /*2e80*/  BRA `(.L_x_73) ;  /* 0xfffffff400147947 */ /* 0x000fea000383ffff */
        .weak           $__internal_0_$__cuda_sm10x_tcgen05_guardrail_trap_col_being_dealloced_not_returned_by_alloc
        .type           $__internal_0_$__cuda_sm10x_tcgen05_guardrail_trap_col_being_dealloced_not_returned_by_alloc,@function
        .size           $__internal_0_$__cuda_sm10x_tcgen05_guardrail_trap_col_being_dealloced_not_returned_by_alloc,($__internal_1_$__cuda_sm10x_tcgen05_guardrail_trap_phase_invalid_during_alloc - $__internal_0_$__cuda_sm10x_tcgen05_guardrail_trap_col_being_dealloced_not_returned_by_alloc)
$__internal_0_$__cuda_sm10x_tcgen05_guardrail_trap_col_being_dealloced_not_returned_by_alloc:
[----:B------:R-:W-:Y:S05]  /*2e90*/  BPT.TRAP 0x1 ;  /* 0x000000040000795c */ /* 0x000fea0000300000 */
[----:B------:R-:W-:-:S04]  /*2ea0*/  IMAD.MOV.U32 R3, RZ, RZ, 0x0 ;  /* 0x00000000ff037424 */ /* 0x000fc800078e00ff */
[----:B------:R-:W-:Y:S05]  /*2eb0*/  RET.REL.NODEC R2 `(gluon_tcgen05) ;  /* 0xffffffd002507950 */ /* 0x000fea0003c3ffff */
        .weak           $__internal_1_$__cuda_sm10x_tcgen05_guardrail_trap_phase_invalid_during_alloc
        .type           $__internal_1_$__cuda_sm10x_tcgen05_guardrail_trap_phase_invalid_during_alloc,@function
        .size           $__internal_1_$__cuda_sm10x_tcgen05_guardrail_trap_phase_invalid_during_alloc,($__internal_2_$__cuda_sm10x_tcgen05_guardrail_trap_unallocated_columns_being_dealloced - $__internal_1_$__cuda_sm10x_tcgen05_guardrail_trap_phase_invalid_during_alloc)
$__internal_1_$__cuda_sm10x_tcgen05_guardrail_trap_phase_invalid_during_alloc:
[----:B------:R-:W-:Y:S05]  /*2ec0*/  BPT.TRAP 0x1 ;  /* 0x000000040000795c */ /* 0x000fea0000300000 */
[----:B------:R-:W-:-:S04]  /*2ed0*/  IMAD.MOV.U32 R3, RZ, RZ, 0x0 ;  /* 0x00000000ff037424 */ /* 0x000fc800078e00ff */
[----:B------:R-:W-:Y:S05]  /*2ee0*/  RET.REL.NODEC R2 `(gluon_tcgen05) ;  /* 0xffffffd002447950 */ /* 0x000fea0003c3ffff */
        .weak           $__internal_2_$__cuda_sm10x_tcgen05_guardrail_trap_unallocated_columns_being_dealloced
        .type           $__internal_2_$__cuda_sm10x_tcgen05_guardrail_trap_unallocated_columns_being_dealloced,@function
        .size           $__internal_2_$__cuda_sm10x_tcgen05_guardrail_trap_unallocated_columns_being_dealloced,(.L_x_77 - $__internal_2_$__cuda_sm10x_tcgen05_guardrail_trap_unallocated_columns_being_dealloced)
$__internal_2_$__cuda_sm10x_tcgen05_guardrail_trap_unallocated_columns_being_dealloced:
[----:B------:R-:W-:Y:S05]  /*2ef0*/  BPT.TRAP 0x1 ;  /* 0x000000040000795c */ /* 0x000fea0000300000 */
[----:B------:R-:W-:-:S04]  /*2f00*/  IMAD.MOV.U32 R3, RZ, RZ, 0x0 ;  /* 0x00000000ff037424 */ /* 0x000fc800078e00ff */
[----:B------:R-:W-:Y:S05]  /*2f10*/  RET.REL.NODEC R2 `(gluon_tcgen05) ;  /* 0xffffffd002387950 */ /* 0x000fea0003c3ffff */
.L_x_74:
[----:B------:R-:W-:-:S00]  /*2f20*/  BRA `(.L_x_74) ;  /* 0xfffffffc00fc7947 */ /* 0x000fc0000383ffff */
[----:B------:R-:W-:-:S00]  /*2f30*/  NOP ;  /* 0x0000000000007918 */ /* 0x000fc00000000000 */
        /* <DEDUP_REMOVED lines=12> */
.L_x_77:


//--------------------- .nv.shared.gluon_tcgen05  --------------------------
	.section	.nv.shared.gluon_tcgen05,"aw",@nobits
	.sectionflags	@""
	.align	16
	.zero		1024


//--------------------- .nv.shared.reserved.0     --------------------------
	.section	.nv.shared.reserved.0,"aw",@nobits
	.align	8
	.weak		__nv_reservedSMEM_offset_0_alias
	.size		__nv_reservedSMEM_offset_0_alias, 0, 64
	.other		__nv_reservedSMEM_offset_0_alias,@"STO_CUDA_RESERVED_SHARED STV_DEFAULT"
__nv_reservedSMEM_offset_0_alias:
	.zero		0
.nv.shared.reserved.0:
	.zero		64
	.weak		__nv_reservedSMEM_allocation_phase
	.type		__nv_reservedSMEM_allocation_phase,@object
	.size		__nv_reservedSMEM_allocation_phase,(.L_0 - __nv_reservedSMEM_allocation_phase)
__nv_reservedSMEM_allocation_phase:
	.zero		1
.L_0:
	.zero		7
	.weak		__nv_reservedSMEM_devtool_atexit_pc
	.type		__nv_reservedSMEM_devtool_atexit_pc,@object
	.size		__nv_reservedSMEM_devtool_atexit_pc,(__nv_reservedSMEM_allocation_mask - __nv_reservedSMEM_devtool_atexit_pc)
__nv_reservedSMEM_devtool_atexit_pc:
	.zero		8
	.weak		__nv_reservedSMEM_allocation_mask
	.type		__nv_reservedSMEM_allocation_mask,@object
	.size		__nv_reservedSMEM_allocation_mask,(.L_2 - __nv_reservedSMEM_allocation_mask)
__nv_reservedSMEM_allocation_mask:
	.zero		4
.L_2:


//--------------------- .nv.constant0.gluon_tcgen05 --------------------------
	.section	.nv.constant0.gluon_tcgen05,"a",@progbits
	.sectionflags	@""
	.align	4
.nv.constant0.gluon_tcgen05:
	.zero		976


//--------------------- SYMBOLS --------------------------

	.type		.nv.reservedSmem.offset0,@object
	.size		.nv.reservedSmem.offset0,0x4
	.type		.nv.reservedSmem.cap,@object
	.size		.nv.reservedSmem.cap,0x4
